//
// Generated by NVIDIA NVVM Compiler
//
// Compiler Build ID: CL-36424714
// Cuda compilation tools, release 13.0, V13.0.88
// Based on NVVM 20.0.0
//

.version 9.0
.target sm_100
.address_size 64

	// .globl	_Z21singleThreadMatrixMulPfS_S_i

.visible .entry _Z21singleThreadMatrixMulPfS_S_i(
	.param .u64 .ptr .align 1 _Z21singleThreadMatrixMulPfS_S_i_param_0,
	.param .u64 .ptr .align 1 _Z21singleThreadMatrixMulPfS_S_i_param_1,
	.param .u64 .ptr .align 1 _Z21singleThreadMatrixMulPfS_S_i_param_2,
	.param .u32 _Z21singleThreadMatrixMulPfS_S_i_param_3
)
{
	.reg .pred 	%p<13>;
	.reg .b32 	%r<88>;
	.reg .b32 	%f<67>;
	.reg .b64 	%rd<57>;

	ld.param.u64 	%rd4, [_Z21singleThreadMatrixMulPfS_S_i_param_0];
	ld.param.u64 	%rd5, [_Z21singleThreadMatrixMulPfS_S_i_param_1];
	ld.param.u64 	%rd6, [_Z21singleThreadMatrixMulPfS_S_i_param_2];
	ld.param.u32 	%r50, [_Z21singleThreadMatrixMulPfS_S_i_param_3];
	cvta.to.global.u64 	%rd1, %rd6;
	cvta.to.global.u64 	%rd2, %rd5;
	mov.u32 	%r51, %tid.x;
	mov.u32 	%r52, %tid.y;
	or.b32  	%r53, %r51, %r52;
	mov.u32 	%r54, %ctaid.x;
	or.b32  	%r55, %r53, %r54;
	mov.u32 	%r56, %ctaid.y;
	or.b32  	%r57, %r55, %r56;
	setp.ne.s32 	%p1, %r57, 0;
	setp.lt.s32 	%p2, %r50, 1;
	or.pred  	%p3, %p1, %p2;
	@%p3 bra 	$L__BB0_16;
	add.s32 	%r1, %r50, -1;
	and.b32  	%r2, %r50, 7;
	and.b32  	%r3, %r50, 3;
	and.b32  	%r4, %r50, 2147483640;
	and.b32  	%r5, %r50, 1;
	neg.s32 	%r6, %r4;
	shl.b32 	%r7, %r50, 3;
	shl.b32 	%r8, %r50, 1;
	mul.lo.s32 	%r9, %r50, 3;
	shl.b32 	%r10, %r50, 2;
	mul.lo.s32 	%r11, %r50, 6;
	mul.lo.s32 	%r12, %r50, 7;
	cvta.to.global.u64 	%rd3, %rd4;
	mov.b32 	%r73, 0;
$L__BB0_2:
	mul.lo.s32 	%r14, %r73, %r50;
	mov.b32 	%r74, 0;
	cvt.u64.u32 	%rd44, %r14;
$L__BB0_3:
	setp.lt.u32 	%p4, %r1, 7;
	mov.f32 	%f66, 0f00000000;
	mov.b32 	%r86, 0;
	@%p4 bra 	$L__BB0_6;
	add.s32 	%r83, %r50, %r74;
	add.s32 	%r82, %r8, %r74;
	add.s32 	%r81, %r9, %r74;
	add.s32 	%r80, %r10, %r74;
	mad.lo.s32 	%r79, %r50, 5, %r74;
	add.s32 	%r78, %r11, %r74;
	add.s32 	%r77, %r12, %r74;
	mov.f32 	%f66, 0f00000000;
	mov.u32 	%r75, %r14;
	mov.u32 	%r76, %r74;
	mov.u32 	%r84, %r6;
$L__BB0_5:
	.pragma "nounroll";
	mul.wide.u32 	%rd7, %r75, 4;
	add.s64 	%rd8, %rd2, %rd7;
	ld.global.f32 	%f16, [%rd8];
	mul.wide.u32 	%rd9, %r76, 4;
	add.s64 	%rd10, %rd1, %rd9;
	ld.global.f32 	%f17, [%rd10];
	fma.rn.f32 	%f18, %f16, %f17, %f66;
	ld.global.f32 	%f19, [%rd8+4];
	mul.wide.u32 	%rd11, %r83, 4;
	add.s64 	%rd12, %rd1, %rd11;
	ld.global.f32 	%f20, [%rd12];
	fma.rn.f32 	%f21, %f19, %f20, %f18;
	ld.global.f32 	%f22, [%rd8+8];
	mul.wide.u32 	%rd13, %r82, 4;
	add.s64 	%rd14, %rd1, %rd13;
	ld.global.f32 	%f23, [%rd14];
	fma.rn.f32 	%f24, %f22, %f23, %f21;
	ld.global.f32 	%f25, [%rd8+12];
	mul.wide.u32 	%rd15, %r81, 4;
	add.s64 	%rd16, %rd1, %rd15;
	ld.global.f32 	%f26, [%rd16];
	fma.rn.f32 	%f27, %f25, %f26, %f24;
	ld.global.f32 	%f28, [%rd8+16];
	mul.wide.u32 	%rd17, %r80, 4;
	add.s64 	%rd18, %rd1, %rd17;
	ld.global.f32 	%f29, [%rd18];
	fma.rn.f32 	%f30, %f28, %f29, %f27;
	ld.global.f32 	%f31, [%rd8+20];
	mul.wide.u32 	%rd19, %r79, 4;
	add.s64 	%rd20, %rd1, %rd19;
	ld.global.f32 	%f32, [%rd20];
	fma.rn.f32 	%f33, %f31, %f32, %f30;
	ld.global.f32 	%f34, [%rd8+24];
	mul.wide.u32 	%rd21, %r78, 4;
	add.s64 	%rd22, %rd1, %rd21;
	ld.global.f32 	%f35, [%rd22];
	fma.rn.f32 	%f36, %f34, %f35, %f33;
	ld.global.f32 	%f37, [%rd8+28];
	mul.wide.u32 	%rd23, %r77, 4;
	add.s64 	%rd24, %rd1, %rd23;
	ld.global.f32 	%f38, [%rd24];
	fma.rn.f32 	%f66, %f37, %f38, %f36;
	add.s32 	%r84, %r84, 8;
	add.s32 	%r83, %r83, %r7;
	add.s32 	%r82, %r82, %r7;
	add.s32 	%r81, %r81, %r7;
	add.s32 	%r80, %r80, %r7;
	add.s32 	%r79, %r79, %r7;
	add.s32 	%r78, %r78, %r7;
	add.s32 	%r77, %r77, %r7;
	add.s32 	%r76, %r76, %r7;
	add.s32 	%r75, %r75, 8;
	setp.ne.s32 	%p5, %r84, 0;
	mov.u32 	%r86, %r4;
	@%p5 bra 	$L__BB0_5;
$L__BB0_6:
	setp.eq.s32 	%p6, %r2, 0;
	@%p6 bra 	$L__BB0_14;
	add.s32 	%r61, %r2, -1;
	setp.lt.u32 	%p7, %r61, 3;
	@%p7 bra 	$L__BB0_9;
	add.s32 	%r62, %r86, %r14;
	mul.wide.u32 	%rd25, %r62, 4;
	add.s64 	%rd26, %rd2, %rd25;
	ld.global.f32 	%f40, [%rd26];
	mad.lo.s32 	%r63, %r86, %r50, %r74;
	mul.wide.u32 	%rd27, %r63, 4;
	add.s64 	%rd28, %rd1, %rd27;
	ld.global.f32 	%f41, [%rd28];
	fma.rn.f32 	%f42, %f40, %f41, %f66;
	cvt.u64.u32 	%rd30, %r86;
	add.s64 	%rd31, %rd30, %rd44;
	shl.b64 	%rd32, %rd31, 2;
	add.s64 	%rd33, %rd2, %rd32;
	ld.global.f32 	%f43, [%rd33+4];
	add.s32 	%r64, %r63, %r50;
	mul.wide.u32 	%rd34, %r64, 4;
	add.s64 	%rd35, %rd1, %rd34;
	ld.global.f32 	%f44, [%rd35];
	fma.rn.f32 	%f45, %f43, %f44, %f42;
	ld.global.f32 	%f46, [%rd33+8];
	add.s32 	%r65, %r64, %r50;
	mul.wide.u32 	%rd36, %r65, 4;
	add.s64 	%rd37, %rd1, %rd36;
	ld.global.f32 	%f47, [%rd37];
	fma.rn.f32 	%f48, %f46, %f47, %f45;
	ld.global.f32 	%f49, [%rd33+12];
	add.s32 	%r66, %r65, %r50;
	mul.wide.u32 	%rd38, %r66, 4;
	add.s64 	%rd39, %rd1, %rd38;
	ld.global.f32 	%f50, [%rd39];
	fma.rn.f32 	%f66, %f49, %f50, %f48;
	add.s32 	%r86, %r86, 4;
$L__BB0_9:
	setp.eq.s32 	%p8, %r3, 0;
	@%p8 bra 	$L__BB0_14;
	setp.eq.s32 	%p9, %r3, 1;
	@%p9 bra 	$L__BB0_12;
	add.s32 	%r67, %r86, %r14;
	mul.wide.u32 	%rd40, %r67, 4;
	add.s64 	%rd41, %rd2, %rd40;
	ld.global.f32 	%f52, [%rd41];
	mad.lo.s32 	%r68, %r86, %r50, %r74;
	mul.wide.u32 	%rd42, %r68, 4;
	add.s64 	%rd43, %rd1, %rd42;
	ld.global.f32 	%f53, [%rd43];
	fma.rn.f32 	%f54, %f52, %f53, %f66;
	cvt.u64.u32 	%rd45, %r86;
	add.s64 	%rd46, %rd45, %rd44;
	shl.b64 	%rd47, %rd46, 2;
	add.s64 	%rd48, %rd2, %rd47;
	ld.global.f32 	%f55, [%rd48+4];
	add.s32 	%r69, %r68, %r50;
	mul.wide.u32 	%rd49, %r69, 4;
	add.s64 	%rd50, %rd1, %rd49;
	ld.global.f32 	%f56, [%rd50];
	fma.rn.f32 	%f66, %f55, %f56, %f54;
	add.s32 	%r86, %r86, 2;
$L__BB0_12:
	setp.eq.s32 	%p10, %r5, 0;
	@%p10 bra 	$L__BB0_14;
	add.s32 	%r70, %r86, %r14;
	mul.wide.u32 	%rd51, %r70, 4;
	add.s64 	%rd52, %rd2, %rd51;
	ld.global.f32 	%f57, [%rd52];
	mad.lo.s32 	%r71, %r86, %r50, %r74;
	mul.wide.u32 	%rd53, %r71, 4;
	add.s64 	%rd54, %rd1, %rd53;
	ld.global.f32 	%f58, [%rd54];
	fma.rn.f32 	%f66, %f57, %f58, %f66;
$L__BB0_14:
	add.s32 	%r72, %r74, %r14;
	mul.wide.u32 	%rd55, %r72, 4;
	add.s64 	%rd56, %rd3, %rd55;
	st.global.f32 	[%rd56], %f66;
	add.s32 	%r74, %r74, 1;
	setp.ne.s32 	%p11, %r74, %r50;
	@%p11 bra 	$L__BB0_3;
	add.s32 	%r73, %r73, 1;
	setp.ne.s32 	%p12, %r73, %r50;
	@%p12 bra 	$L__BB0_2;
$L__BB0_16:
	ret;

}
	// .globl	_Z20multiThreadMatrixMulPfS_S_i
.visible .entry _Z20multiThreadMatrixMulPfS_S_i(
	.param .u64 .ptr .align 1 _Z20multiThreadMatrixMulPfS_S_i_param_0,
	.param .u64 .ptr .align 1 _Z20multiThreadMatrixMulPfS_S_i_param_1,
	.param .u64 .ptr .align 1 _Z20multiThreadMatrixMulPfS_S_i_param_2,
	.param .u32 _Z20multiThreadMatrixMulPfS_S_i_param_3
)
{
	.reg .pred 	%p<10>;
	.reg .b32 	%r<40>;
	.reg .b32 	%f<67>;
	.reg .b64 	%rd<67>;

	ld.param.u64 	%rd14, [_Z20multiThreadMatrixMulPfS_S_i_param_1];
	ld.param.u64 	%rd15, [_Z20multiThreadMatrixMulPfS_S_i_param_2];
	ld.param.u32 	%r18, [_Z20multiThreadMatrixMulPfS_S_i_param_3];
	cvta.to.global.u64 	%rd1, %rd15;
	cvta.to.global.u64 	%rd2, %rd14;
	mov.u32 	%r19, %ctaid.y;
	mov.u32 	%r20, %ntid.y;
	mov.u32 	%r21, %tid.y;
	mad.lo.s32 	%r1, %r19, %r20, %r21;
	mov.u32 	%r22, %ctaid.x;
	mov.u32 	%r23, %ntid.x;
	mov.u32 	%r24, %tid.x;
	mad.lo.s32 	%r2, %r22, %r23, %r24;
	max.s32 	%r25, %r1, %r2;
	setp.ge.s32 	%p1, %r25, %r18;
	@%p1 bra 	$L__BB1_13;
	mul.lo.s32 	%r3, %r18, %r1;
	and.b32  	%r4, %r18, 7;
	setp.lt.u32 	%p2, %r18, 8;
	mov.f32 	%f66, 0f00000000;
	mov.b32 	%r38, 0;
	@%p2 bra 	$L__BB1_4;
	and.b32  	%r38, %r18, 2147483640;
	neg.s32 	%r36, %r38;
	mul.wide.s32 	%rd16, %r18, 4;
	add.s64 	%rd3, %rd1, %rd16;
	shl.b32 	%r7, %r18, 3;
	mul.wide.s32 	%rd17, %r18, 8;
	add.s64 	%rd4, %rd1, %rd17;
	mul.wide.s32 	%rd18, %r18, 12;
	add.s64 	%rd5, %rd1, %rd18;
	mul.wide.s32 	%rd19, %r18, 16;
	add.s64 	%rd6, %rd1, %rd19;
	mul.wide.s32 	%rd20, %r18, 20;
	add.s64 	%rd7, %rd1, %rd20;
	mul.wide.s32 	%rd21, %r18, 24;
	add.s64 	%rd8, %rd1, %rd21;
	mul.wide.s32 	%rd22, %r18, 28;
	add.s64 	%rd9, %rd1, %rd22;
	mul.wide.u32 	%rd23, %r3, 4;
	add.s64 	%rd24, %rd23, %rd2;
	add.s64 	%rd66, %rd24, 16;
	mov.f32 	%f66, 0f00000000;
	mov.u32 	%r35, %r2;
$L__BB1_3:
	.pragma "nounroll";
	mul.wide.s32 	%rd25, %r35, 4;
	add.s64 	%rd26, %rd3, %rd25;
	add.s64 	%rd27, %rd4, %rd25;
	add.s64 	%rd28, %rd5, %rd25;
	add.s64 	%rd29, %rd6, %rd25;
	add.s64 	%rd30, %rd7, %rd25;
	add.s64 	%rd31, %rd8, %rd25;
	add.s64 	%rd32, %rd9, %rd25;
	add.s64 	%rd33, %rd1, %rd25;
	ld.global.f32 	%f16, [%rd66+-16];
	ld.global.f32 	%f17, [%rd33];
	fma.rn.f32 	%f18, %f16, %f17, %f66;
	ld.global.f32 	%f19, [%rd66+-12];
	ld.global.f32 	%f20, [%rd26];
	fma.rn.f32 	%f21, %f19, %f20, %f18;
	ld.global.f32 	%f22, [%rd66+-8];
	ld.global.f32 	%f23, [%rd27];
	fma.rn.f32 	%f24, %f22, %f23, %f21;
	ld.global.f32 	%f25, [%rd66+-4];
	ld.global.f32 	%f26, [%rd28];
	fma.rn.f32 	%f27, %f25, %f26, %f24;
	ld.global.f32 	%f28, [%rd66];
	ld.global.f32 	%f29, [%rd29];
	fma.rn.f32 	%f30, %f28, %f29, %f27;
	ld.global.f32 	%f31, [%rd66+4];
	ld.global.f32 	%f32, [%rd30];
	fma.rn.f32 	%f33, %f31, %f32, %f30;
	ld.global.f32 	%f34, [%rd66+8];
	ld.global.f32 	%f35, [%rd31];
	fma.rn.f32 	%f36, %f34, %f35, %f33;
	ld.global.f32 	%f37, [%rd66+12];
	ld.global.f32 	%f38, [%rd32];
	fma.rn.f32 	%f66, %f37, %f38, %f36;
	add.s32 	%r36, %r36, 8;
	add.s32 	%r35, %r35, %r7;
	add.s64 	%rd66, %rd66, 32;
	setp.ne.s32 	%p3, %r36, 0;
	@%p3 bra 	$L__BB1_3;
$L__BB1_4:
	setp.eq.s32 	%p4, %r4, 0;
	@%p4 bra 	$L__BB1_12;
	and.b32  	%r13, %r18, 3;
	setp.lt.u32 	%p5, %r4, 4;
	@%p5 bra 	$L__BB1_7;
	add.s32 	%r27, %r38, %r3;
	mul.wide.u32 	%rd34, %r27, 4;
	add.s64 	%rd35, %rd2, %rd34;
	ld.global.f32 	%f40, [%rd35];
	mad.lo.s32 	%r28, %r38, %r18, %r2;
	mul.wide.s32 	%rd36, %r28, 4;
	add.s64 	%rd37, %rd1, %rd36;
	ld.global.f32 	%f41, [%rd37];
	fma.rn.f32 	%f42, %f40, %f41, %f66;
	cvt.u64.u32 	%rd38, %r3;
	cvt.u64.u32 	%rd39, %r38;
	add.s64 	%rd40, %rd39, %rd38;
	shl.b64 	%rd41, %rd40, 2;
	add.s64 	%rd42, %rd2, %rd41;
	ld.global.f32 	%f43, [%rd42+4];
	mul.wide.s32 	%rd43, %r18, 4;
	add.s64 	%rd44, %rd37, %rd43;
	ld.global.f32 	%f44, [%rd44];
	fma.rn.f32 	%f45, %f43, %f44, %f42;
	ld.global.f32 	%f46, [%rd42+8];
	add.s64 	%rd45, %rd44, %rd43;
	ld.global.f32 	%f47, [%rd45];
	fma.rn.f32 	%f48, %f46, %f47, %f45;
	ld.global.f32 	%f49, [%rd42+12];
	add.s64 	%rd46, %rd45, %rd43;
	ld.global.f32 	%f50, [%rd46];
	fma.rn.f32 	%f66, %f49, %f50, %f48;
	add.s32 	%r38, %r38, 4;
$L__BB1_7:
	setp.eq.s32 	%p6, %r13, 0;
	@%p6 bra 	$L__BB1_12;
	setp.eq.s32 	%p7, %r13, 1;
	@%p7 bra 	$L__BB1_10;
	add.s32 	%r29, %r38, %r3;
	mul.wide.u32 	%rd47, %r29, 4;
	add.s64 	%rd48, %rd2, %rd47;
	ld.global.f32 	%f52, [%rd48];
	mad.lo.s32 	%r30, %r38, %r18, %r2;
	mul.wide.s32 	%rd49, %r30, 4;
	add.s64 	%rd50, %rd1, %rd49;
	ld.global.f32 	%f53, [%rd50];
	fma.rn.f32 	%f54, %f52, %f53, %f66;
	cvt.u64.u32 	%rd51, %r3;
	cvt.u64.u32 	%rd52, %r38;
	add.s64 	%rd53, %rd52, %rd51;
	shl.b64 	%rd54, %rd53, 2;
	add.s64 	%rd55, %rd2, %rd54;
	ld.global.f32 	%f55, [%rd55+4];
	mul.wide.s32 	%rd56, %r18, 4;
	add.s64 	%rd57, %rd50, %rd56;
	ld.global.f32 	%f56, [%rd57];
	fma.rn.f32 	%f66, %f55, %f56, %f54;
	add.s32 	%r38, %r38, 2;
$L__BB1_10:
	and.b32  	%r31, %r18, 1;
	setp.eq.b32 	%p8, %r31, 1;
	not.pred 	%p9, %p8;
	@%p9 bra 	$L__BB1_12;
	add.s32 	%r32, %r38, %r3;
	mul.wide.u32 	%rd58, %r32, 4;
	add.s64 	%rd59, %rd2, %rd58;
	ld.global.f32 	%f57, [%rd59];
	mad.lo.s32 	%r33, %r38, %r18, %r2;
	mul.wide.s32 	%rd60, %r33, 4;
	add.s64 	%rd61, %rd1, %rd60;
	ld.global.f32 	%f58, [%rd61];
	fma.rn.f32 	%f66, %f57, %f58, %f66;
$L__BB1_12:
	ld.param.u64 	%rd65, [_Z20multiThreadMatrixMulPfS_S_i_param_0];
	add.s32 	%r34, %r3, %r2;
	cvta.to.global.u64 	%rd62, %rd65;
	mul.wide.s32 	%rd63, %r34, 4;
	add.s64 	%rd64, %rd62, %rd63;
	st.global.f32 	[%rd64], %f66;
$L__BB1_13:
	ret;

}


// ===== COMPILED SASS (sm_100) =====

	.target	sm_100

	.elftype	@"ET_EXEC"


//--------------------- .note.nv.tkinfo           --------------------------
	.section	.note.nv.tkinfo,"",@"SHT_NOTE"
	.sectionflags	@"SHF_NOTE_NV_TKINFO"
	.tkinfo
        /*0018*/ 	.word	0x00000002
        /*0030*/ 	.string	""
        /*0030*/ 	.string	"ptxas"
        /*0030*/ 	.string	"Cuda compilation tools, release 13.0, V13.0.88"
        /*0030*/ 	.string	"Build cuda_13.0.r13.0/compiler.36424714_0"
        /*0030*/ 	.string	"-arch sm_100 -m 64 "



//--------------------- .note.nv.cuinfo           --------------------------
	.section	.note.nv.cuinfo,"",@"SHT_NOTE"
	.sectionflags	@"SHF_NOTE_NV_CUINFO"
        /*0018*/ 	.short	0x0002
        /*001a*/ 	.short	0x0064
        /*001c*/ 	.short	0x0082
	.zero		2


//--------------------- .nv.info                  --------------------------
	.section	.nv.info,"",@"SHT_CUDA_INFO"
	.align	4


	//----- nvinfo : EIATTR_REGCOUNT
	.align		4
        /*0000*/ 	.byte	0x04, 0x2f
        /*0002*/ 	.short	(.L_1 - .L_0)
	.align		4
.L_0:
        /*0004*/ 	.word	index@(_Z21singleThreadMatrixMulPfS_S_i)
        /*0008*/ 	.word	0x00000020


	//----- nvinfo : EIATTR_FRAME_SIZE
	.align		4
.L_1:
        /*000c*/ 	.byte	0x04, 0x11
        /*000e*/ 	.short	(.L_3 - .L_2)
	.align		4
.L_2:
        /*0010*/ 	.word	index@(_Z21singleThreadMatrixMulPfS_S_i)
        /*0014*/ 	.word	0x00000000


	//----- nvinfo : EIATTR_REGCOUNT
	.align		4
.L_3:
        /*0018*/ 	.byte	0x04, 0x2f
        /*001a*/ 	.short	(.L_5 - .L_4)
	.align		4
.L_4:
        /*001c*/ 	.word	index@(_Z20multiThreadMatrixMulPfS_S_i)
        /*0020*/ 	.word	0x0000001e


	//----- nvinfo : EIATTR_FRAME_SIZE
	.align		4
.L_5:
        /*0024*/ 	.byte	0x04, 0x11
        /*0026*/ 	.short	(.L_7 - .L_6)
	.align		4
.L_6:
        /*0028*/ 	.word	index@(_Z20multiThreadMatrixMulPfS_S_i)
        /*002c*/ 	.word	0x00000000


	//----- nvinfo : EIATTR_MIN_STACK_SIZE
	.align		4
.L_7:
        /*0030*/ 	.byte	0x04, 0x12
        /*0032*/ 	.short	(.L_9 - .L_8)
	.align		4
.L_8:
        /*0034*/ 	.word	index@(_Z20multiThreadMatrixMulPfS_S_i)
        /*0038*/ 	.word	0x00000000


	//----- nvinfo : EIATTR_MIN_STACK_SIZE
	.align		4
.L_9:
        /*003c*/ 	.byte	0x04, 0x12
        /*003e*/ 	.short	(.L_11 - .L_10)
	.align		4
.L_10:
        /*0040*/ 	.word	index@(_Z21singleThreadMatrixMulPfS_S_i)
        /*0044*/ 	.word	0x00000000
.L_11:


//--------------------- .nv.compat                --------------------------
	.section	.nv.compat,"",@"SHT_CUDA_COMPAT_INFO"
	.align	4
        /*0000*/ 	.byte	0x02, 0x09, 0x00, 0x00, 0x02, 0x02, 0x01, 0x00, 0x02, 0x05, 0x05, 0x00, 0x03, 0x07, 0x01, 0x01
        /*0010*/ 	.byte	0x02, 0x03, 0x00, 0x00, 0x02, 0x06, 0x01, 0x00, 0x04, 0x0b, 0x08, 0x00, 0x09, 0x00, 0x00, 0x00
        /*0020*/ 	.byte	0x00, 0x00, 0x00, 0x00


//--------------------- .nv.info._Z20multiThreadMatrixMulPfS_S_i --------------------------
	.section	.nv.info._Z20multiThreadMatrixMulPfS_S_i,"",@"SHT_CUDA_INFO"
	.sectionflags	@""
	.align	4


	//----- nvinfo : EIATTR_CUDA_API_VERSION
	.align		4
        /*0000*/ 	.byte	0x04, 0x37
        /*0002*/ 	.short	(.L_13 - .L_12)
.L_12:
        /*0004*/ 	.word	0x00000082


	//----- nvinfo : EIATTR_KPARAM_INFO
	.align		4
.L_13:
        /*0008*/ 	.byte	0x04, 0x17
        /*000a*/ 	.short	(.L_15 - .L_14)
.L_14:
        /*000c*/ 	.word	0x00000000
        /*0010*/ 	.short	0x0003
        /*0012*/ 	.short	0x0018
        /*0014*/ 	.byte	0x00, 0xf0, 0x11, 0x00


	//----- nvinfo : EIATTR_KPARAM_INFO
	.align		4
.L_15:
        /*0018*/ 	.byte	0x04, 0x17
        /*001a*/ 	.short	(.L_17 - .L_16)
.L_16:
        /*001c*/ 	.word	0x00000000
        /*0020*/ 	.short	0x0002
        /*0022*/ 	.short	0x0010
        /*0024*/ 	.byte	0x00, 0xf5, 0x21, 0x00


	//----- nvinfo : EIATTR_KPARAM_INFO
	.align		4
.L_17:
        /*0028*/ 	.byte	0x04, 0x17
        /*002a*/ 	.short	(.L_19 - .L_18)
.L_18:
        /*002c*/ 	.word	0x00000000
        /*0030*/ 	.short	0x0001
        /*0032*/ 	.short	0x0008
        /*0034*/ 	.byte	0x00, 0xf5, 0x21, 0x00


	//----- nvinfo : EIATTR_KPARAM_INFO
	.align		4
.L_19:
        /*0038*/ 	.byte	0x04, 0x17
        /*003a*/ 	.short	(.L_21 - .L_20)
.L_20:
        /*003c*/ 	.word	0x00000000
        /*0040*/ 	.short	0x0000
        /*0042*/ 	.short	0x0000
        /*0044*/ 	.byte	0x00, 0xf5, 0x21, 0x00


	//----- nvinfo : EIATTR_SPARSE_MMA_MASK
	.align		4
.L_21:
        /*0048*/ 	.byte	0x03, 0x50
        /*004a*/ 	.short	0x0000


	//----- nvinfo : EIATTR_MAXREG_COUNT
	.align		4
        /*004c*/ 	.byte	0x03, 0x1b
        /*004e*/ 	.short	0x00ff


	//----- nvinfo : EIATTR_MERCURY_ISA_VERSION
	.align		4
        /*0050*/ 	.byte	0x03, 0x5f
        /*0052*/ 	.short	0x0101


	//----- nvinfo : EIATTR_VRC_CTA_INIT_COUNT
	.align		4
        /*0054*/ 	.byte	0x02, 0x4a
	.zero		1
	.zero		1


	//----- nvinfo : EIATTR_EXIT_INSTR_OFFSETS
	.align		4
        /*0058*/ 	.byte	0x04, 0x1c
        /*005a*/ 	.short	(.L_23 - .L_22)


	//   ....[0]....
.L_22:
        /*005c*/ 	.word	0x000000c0


	//   ....[1]....
        /*0060*/ 	.word	0x00000aa0


	//----- nvinfo : EIATTR_CBANK_PARAM_SIZE
	.align		4
.L_23:
        /*0064*/ 	.byte	0x03, 0x19
        /*0066*/ 	.short	0x001c


	//----- nvinfo : EIATTR_PARAM_CBANK
	.align		4
        /*0068*/ 	.byte	0x04, 0x0a
        /*006a*/ 	.short	(.L_25 - .L_24)
	.align		4
.L_24:
        /*006c*/ 	.word	index@(.nv.constant0._Z20multiThreadMatrixMulPfS_S_i)
        /*0070*/ 	.short	0x0380
        /*0072*/ 	.short	0x001c


	//----- nvinfo : EIATTR_SW_WAR
	.align		4
.L_25:
        /*0074*/ 	.byte	0x04, 0x36
        /*0076*/ 	.short	(.L_27 - .L_26)
.L_26:
        /*0078*/ 	.word	0x00000008
.L_27:


//--------------------- .nv.info._Z21singleThreadMatrixMulPfS_S_i --------------------------
	.section	.nv.info._Z21singleThreadMatrixMulPfS_S_i,"",@"SHT_CUDA_INFO"
	.sectionflags	@""
	.align	4


	//----- nvinfo : EIATTR_CUDA_API_VERSION
	.align		4
        /*0000*/ 	.byte	0x04, 0x37
        /*0002*/ 	.short	(.L_29 - .L_28)
.L_28:
        /*0004*/ 	.word	0x00000082


	//----- nvinfo : EIATTR_KPARAM_INFO
	.align		4
.L_29:
        /*0008*/ 	.byte	0x04, 0x17
        /*000a*/ 	.short	(.L_31 - .L_30)
.L_30:
        /*000c*/ 	.word	0x00000000
        /*0010*/ 	.short	0x0003
        /*0012*/ 	.short	0x0018
        /*0014*/ 	.byte	0x00, 0xf0, 0x11, 0x00


	//----- nvinfo : EIATTR_KPARAM_INFO
	.align		4
.L_31:
        /*0018*/ 	.byte	0x04, 0x17
        /*001a*/ 	.short	(.L_33 - .L_32)
.L_32:
        /*001c*/ 	.word	0x00000000
        /*0020*/ 	.short	0x0002
        /*0022*/ 	.short	0x0010
        /*0024*/ 	.byte	0x00, 0xf5, 0x21, 0x00


	//----- nvinfo : EIATTR_KPARAM_INFO
	.align		4
.L_33:
        /*0028*/ 	.byte	0x04, 0x17
        /*002a*/ 	.short	(.L_35 - .L_34)
.L_34:
        /*002c*/ 	.word	0x00000000
        /*0030*/ 	.short	0x0001
        /*0032*/ 	.short	0x0008
        /*0034*/ 	.byte	0x00, 0xf5, 0x21, 0x00


	//----- nvinfo : EIATTR_KPARAM_INFO
	.align		4
.L_35:
        /*0038*/ 	.byte	0x04, 0x17
        /*003a*/ 	.short	(.L_37 - .L_36)
.L_36:
        /*003c*/ 	.word	0x00000000
        /*0040*/ 	.short	0x0000
        /*0042*/ 	.short	0x0000
        /*0044*/ 	.byte	0x00, 0xf5, 0x21, 0x00


	//----- nvinfo : EIATTR_SPARSE_MMA_MASK
	.align		4
.L_37:
        /*0048*/ 	.byte	0x03, 0x50
        /*004a*/ 	.short	0x0000


	//----- nvinfo : EIATTR_MAXREG_COUNT
	.align		4
        /*004c*/ 	.byte	0x03, 0x1b
        /*004e*/ 	.short	0x00ff


	//----- nvinfo : EIATTR_MERCURY_ISA_VERSION
	.align		4
        /*0050*/ 	.byte	0x03, 0x5f
        /*0052*/ 	.short	0x0101


	//----- nvinfo : EIATTR_VRC_CTA_INIT_COUNT
	.align		4
        /*0054*/ 	.byte	0x02, 0x4a
	.zero		1
	.zero		1


	//----- nvinfo : EIATTR_EXIT_INSTR_OFFSETS
	.align		4
        /*0058*/ 	.byte	0x04, 0x1c
        /*005a*/ 	.short	(.L_39 - .L_38)


	//   ....[0]....
.L_38:
        /*005c*/ 	.word	0x00000090


	//   ....[1]....
        /*0060*/ 	.word	0x00000a80


	//----- nvinfo : EIATTR_CBANK_PARAM_SIZE
	.align		4
.L_39:
        /*0064*/ 	.byte	0x03, 0x19
        /*0066*/ 	.short	0x001c


	//----- nvinfo : EIATTR_PARAM_CBANK
	.align		4
        /*0068*/ 	.byte	0x04, 0x0a
        /*006a*/ 	.short	(.L_41 - .L_40)
	.align		4
.L_40:
        /*006c*/ 	.word	index@(.nv.constant0._Z21singleThreadMatrixMulPfS_S_i)
        /*0070*/ 	.short	0x0380
        /*0072*/ 	.short	0x001c


	//----- nvinfo : EIATTR_SW_WAR
	.align		4
.L_41:
        /*0074*/ 	.byte	0x04, 0x36
        /*0076*/ 	.short	(.L_43 - .L_42)
.L_42:
        /*0078*/ 	.word	0x00000008
.L_43:


//--------------------- .nv.callgraph             --------------------------
	.section	.nv.callgraph,"",@"SHT_CUDA_CALLGRAPH"
	.align	4
	.sectionentsize	8
	.align		4
        /*0000*/ 	.word	0x00000000
	.align		4
        /*0004*/ 	.word	0xffffffff
	.align		4
        /*0008*/ 	.word	0x00000000
	.align		4
        /*000c*/ 	.word	0xfffffffe
	.align		4
        /*0010*/ 	.word	0x00000000
	.align		4
        /*0014*/ 	.word	0xfffffffd
	.align		4
        /*0018*/ 	.word	0x00000000
	.align		4
        /*001c*/ 	.word	0xfffffffc


//--------------------- .text._Z20multiThreadMatrixMulPfS_S_i --------------------------
	.section	.text._Z20multiThreadMatrixMulPfS_S_i,"ax",@progbits
	.align	128
        .global         _Z20multiThreadMatrixMulPfS_S_i
        .type           _Z20multiThreadMatrixMulPfS_S_i,@function
        .size           _Z20multiThreadMatrixMulPfS_S_i,(.L_x_13 - _Z20multiThreadMatrixMulPfS_S_i)
        .other          _Z20multiThreadMatrixMulPfS_S_i,@"STO_CUDA_ENTRY STV_DEFAULT"
_Z20multiThreadMatrixMulPfS_S_i:
.text._Z20multiThreadMatrixMulPfS_S_i:
[----:B------:R-:W-:Y:S01]  /*0000*/  LDC R1, c[0x0][0x37c] ;  /* 0x0000df00ff017b82 */ /* 0x000fe20000000800 */
[----:B------:R-:W0:Y:S07]  /*0010*/  S2R R0, SR_TID.Y ;  /* 0x0000000000007919 */ /* 0x000e2e0000002200 */
[----:B------:R-:W0:Y:S01]  /*0020*/  S2UR UR4, SR_CTAID.Y ;  /* 0x00000000000479c3 */ /* 0x000e220000002600 */
[----:B------:R-:W1:Y:S01]  /*0030*/  LDCU UR20, c[0x0][0x398] ;  /* 0x00007300ff1477ac */ /* 0x000e620008000800 */
[----:B------:R-:W2:Y:S06]  /*0040*/  S2R R3, SR_TID.X ;  /* 0x0000000000037919 */ /* 0x000eac0000002100 */
[----:B------:R-:W0:Y:S08]  /*0050*/  LDC R13, c[0x0][0x364] ;  /* 0x0000d900ff0d7b82 */ /* 0x000e300000000800 */
[----:B------:R-:W2:Y:S08]  /*0060*/  S2UR UR5, SR_CTAID.X ;  /* 0x00000000000579c3 */ /* 0x000eb00000002500 */
[----:B------:R-:W2:Y:S01]  /*0070*/  LDC R2, c[0x0][0x360] ;  /* 0x0000d800ff027b82 */ /* 0x000ea20000000800 */
[----:B0-----:R-:W-:-:S02]  /*0080*/  IMAD R13, R13, UR4, R0 ;  /* 0x000000040d0d7c24 */ /* 0x001fc4000f8e0200 */
[----:B--2---:R-:W-:-:S05]  /*0090*/  IMAD R0, R2, UR5, R3 ;  /* 0x0000000502007c24 */ /* 0x004fca000f8e0203 */
[----:B------:R-:W-:-:S04]  /*00a0*/  VIMNMX R2, PT, PT, R13, R0, !PT ;  /* 0x000000000d027248 */ /* 0x000fc80007fe0100 */
[----:B-1----:R-:W-:-:S13]  /*00b0*/  ISETP.GE.AND P0, PT, R2, UR20, PT ;  /* 0x0000001402007c0c */ /* 0x002fda000bf06270 */
[----:B------:R-:W-:Y:S05]  /*00c0*/  @P0 EXIT ;  /* 0x000000000000094d */ /* 0x000fea0003800000 */
[----:B------:R-:W-:Y:S01]  /*00d0*/  UISETP.GE.U32.AND UP0, UPT, UR20, 0x8, UPT ;  /* 0x000000081400788c */ /* 0x000fe2000bf06070 */
[----:B------:R-:W-:Y:S02]  /*00e0*/  HFMA2 R12, -RZ, RZ, 0, 0 ;  /* 0x00000000ff0c7431 */ /* 0x000fe400000001ff */
[----:B------:R-:W-:Y:S01]  /*00f0*/  IMAD R13, R13, UR20, RZ ;  /* 0x000000140d0d7c24 */ /* 0x000fe2000f8e02ff */
[----:B------:R-:W-:Y:S01]  /*0100*/  UMOV UR4, URZ ;  /* 0x000000ff00047c82 */ /* 0x000fe20008000000 */
[----:B------:R-:W0:Y:S04]  /*0110*/  LDCU.64 UR18, c[0x0][0x358] ;  /* 0x00006b00ff1277ac */ /* 0x000e280008000a00 */
[----:B------:R-:W-:Y:S05]  /*0120*/  BRA.U !UP0, `(.L_x_0) ;  /* 0x0000000508007547 */ /* 0x000fea000b800000 */
[----:B------:R-:W1:Y:S01]  /*0130*/  LDC.64 R2, c[0x0][0x388] ;  /* 0x0000e200ff027b82 */ /* 0x000e620000000a00 */
[----:B------:R-:W2:Y:S01]  /*0140*/  LDCU.64 UR22, c[0x0][0x390] ;  /* 0x00007200ff1677ac */ /* 0x000ea20008000a00 */
[----:B------:R-:W-:Y:S02]  /*0150*/  MOV R12, RZ ;  /* 0x000000ff000c7202 */ /* 0x000fe40000000f00 */
[----:B------:R-:W-:Y:S01]  /*0160*/  MOV R14, R0 ;  /* 0x00000000000e7202 */ /* 0x000fe20000000f00 */
[----:B------:R-:W-:-:S04]  /*0170*/  ULOP3.LUT UR4, UR20, 0x7ffffff8, URZ, 0xc0, !UPT ;  /* 0x7ffffff814047892 */ /* 0x000fc8000f8ec0ff */
[----:B------:R-:W-:Y:S02]  /*0180*/  UIADD3 UR5, UPT, UPT, -UR4, URZ, URZ ;  /* 0x000000ff04057290 */ /* 0x000fe4000fffe1ff */
[----:B--2---:R-:W-:Y:S02]  /*0190*/  UIMAD.WIDE UR6, UR20, 0x8, UR22 ;  /* 0x00000008140678a5 */ /* 0x004fe4000f8e0216 */
[----:B------:R-:W-:Y:S02]  /*01a0*/  UIMAD.WIDE UR8, UR20, 0xc, UR22 ;  /* 0x0000000c140878a5 */ /* 0x000fe4000f8e0216 */
[----:B------:R-:W-:Y:S01]  /*01b0*/  UIMAD.WIDE UR10, UR20, 0x10, UR22 ;  /* 0x00000010140a78a5 */ /* 0x000fe2000f8e0216 */
[----:B-1----:R-:W-:Y:S01]  /*01c0*/  IMAD.WIDE.U32 R2, R13, 0x4, R2 ;  /* 0x000000040d027825 */ /* 0x002fe200078e0002 */
[----:B------:R-:W-:Y:S02]  /*01d0*/  UIMAD.WIDE UR12, UR20, 0x14, UR22 ;  /* 0x00000014140c78a5 */ /* 0x000fe4000f8e0216 */
[----:B------:R-:W-:Y:S01]  /*01e0*/  UIMAD.WIDE UR14, UR20, 0x18, UR22 ;  /* 0x00000018140e78a5 */ /* 0x000fe2000f8e0216 */
[----:B------:R-:W-:Y:S01]  /*01f0*/  IADD3 R2, P0, PT, R2, 0x10, RZ ;  /* 0x0000001002027810 */ /* 0x000fe20007f1e0ff */
[----:B------:R-:W-:-:S03]  /*0200*/  UIMAD.WIDE UR16, UR20, 0x1c, UR22 ;  /* 0x0000001c141078a5 */ /* 0x000fc6000f8e0216 */
[----:B------:R-:W-:-:S09]  /*0210*/  IADD3.X R3, PT, PT, RZ, R3, RZ, P0, !PT ;  /* 0x00000003ff037210 */ /* 0x000fd200007fe4ff */
.L_x_1:
[----:B------:R-:W-:Y:S01]  /*0220*/  UIMAD.WIDE UR24, UR20, 0x4, UR22 ;  /* 0x00000004141878a5 */ /* 0x000fe2000f8e0216 */
[----:B------:R-:W-:Y:S01]  /*0230*/  MOV R23, 0x4 ;  /* 0x0000000400177802 */ /* 0x000fe20000000f00 */
[----:B------:R-:W-:Y:S01]  /*0240*/  HFMA2 R25, -RZ, RZ, 0, 2.384185791015625e-07 ;  /* 0x00000004ff197431 */ /* 0x000fe200000001ff */
[----:B0-----:R-:W2:Y:S03]  /*0250*/  LDG.E R21, desc[UR18][R2.64+-0x10] ;  /* 0xfffff01202157981 */ /* 0x001ea6000c1e1900 */
[----:B------:R-:W-:Y:S01]  /*0260*/  IMAD.WIDE R22, R14, R23, UR22 ;  /* 0x000000160e167e25 */ /* 0x000fe2000f8e0217 */
[----:B------:R-:W-:Y:S01]  /*0270*/  MOV R8, UR24 ;  /* 0x0000001800087c02 */ /* 0x000fe20008000f00 */
[----:B------:R-:W3:Y:S01]  /*0280*/  LDG.E R19, desc[UR18][R2.64+-0xc] ;  /* 0xfffff41202137981 */ /* 0x000ee2000c1e1900 */
[----:B------:R-:W-:-:S03]  /*0290*/  MOV R9, UR25 ;  /* 0x0000001900097c02 */ /* 0x000fc60008000f00 */
[----:B------:R-:W2:Y:S01]  /*02a0*/  LDG.E R22, desc[UR18][R22.64] ;  /* 0x0000001216167981 */ /* 0x000ea2000c1e1900 */
[----:B------:R-:W-:Y:S02]  /*02b0*/  IMAD.MOV.U32 R11, RZ, RZ, 0x4 ;  /* 0x00000004ff0b7424 */ /* 0x000fe400078e00ff */
[----:B------:R-:W-:-:S04]  /*02c0*/  IMAD.WIDE R8, R14, 0x4, R8 ;  /* 0x000000040e087825 */ /* 0x000fc800078e0208 */
[----:B------:R-:W-:Y:S01]  /*02d0*/  HFMA2 R7, -RZ, RZ, 0, 2.384185791015625e-07 ;  /* 0x00000004ff077431 */ /* 0x000fe200000001ff */
[----:B------:R-:W-:Y:S01]  /*02e0*/  MOV R5, 0x4 ;  /* 0x0000000400057802 */ /* 0x000fe20000000f00 */
[----:B------:R-:W4:Y:S01]  /*02f0*/  LDG.E R17, desc[UR18][R2.64+-0x8] ;  /* 0xfffff81202117981 */ /* 0x000f22000c1e1900 */
[----:B------:R-:W-:-:S03]  /*0300*/  IMAD.WIDE R24, R14, R25, UR6 ;  /* 0x000000060e187e25 */ /* 0x000fc6000f8e0219 */
[----:B------:R0:W3:Y:S01]  /*0310*/  LDG.E R20, desc[UR18][R8.64] ;  /* 0x0000001208147981 */ /* 0x0000e2000c1e1900 */
[----:B------:R-:W-:-:S03]  /*0320*/  IMAD.WIDE R10, R14, R11, UR8 ;  /* 0x000000080e0a7e25 */ /* 0x000fc6000f8e020b */
[----:B------:R-:W4:Y:S01]  /*0330*/  LDG.E R18, desc[UR18][R24.64] ;  /* 0x0000001218127981 */ /* 0x000f22000c1e1900 */
[----:B------:R-:W-:-:S04]  /*0340*/  IMAD.WIDE R4, R14, R5, UR10 ;  /* 0x0000000a0e047e25 */ /* 0x000fc8000f8e0205 */
[----:B------:R-:W-:Y:S01]  /*0350*/  HFMA2 R27, -RZ, RZ, 0, 2.384185791015625e-07 ;  /* 0x00000004ff1b7431 */ /* 0x000fe200000001ff */
[----:B------:R1:W5:Y:S01]  /*0360*/  LDG.E R16, desc[UR18][R10.64] ;  /* 0x000000120a107981 */ /* 0x000362000c1e1900 */
[C---:B------:R-:W-:Y:S01]  /*0370*/  IMAD.WIDE R6, R14.reuse, R7, UR12 ;  /* 0x0000000c0e067e25 */ /* 0x040fe2000f8e0207 */
[----:B0-----:R-:W-:Y:S02]  /*0380*/  MOV R9, 0x4 ;  /* 0x0000000400097802 */ /* 0x001fe40000000f00 */
[----:B------:R-:W5:Y:S04]  /*0390*/  LDG.E R15, desc[UR18][R2.64+-0x4] ;  /* 0xfffffc12020f7981 */ /* 0x000f68000c1e1900 */
[----:B------:R0:W5:Y:S01]  /*03a0*/  LDG.E R4, desc[UR18][R4.64] ;  /* 0x0000001204047981 */ /* 0x000162000c1e1900 */
[----:B------:R-:W-:-:S03]  /*03b0*/  IMAD.WIDE R8, R14, R9, UR14 ;  /* 0x0000000e0e087e25 */ /* 0x000fc6000f8e0209 */
[----:B------:R-:W5:Y:S01]  /*03c0*/  LDG.E R23, desc[UR18][R2.64] ;  /* 0x0000001202177981 */ /* 0x000f62000c1e1900 */
[----:B-1----:R-:W-:-:S03]  /*03d0*/  IMAD.WIDE R10, R14, R27, UR16 ;  /* 0x000000100e0a7e25 */ /* 0x002fc6000f8e021b */
[----:B------:R-:W5:Y:S04]  /*03e0*/  LDG.E R7, desc[UR18][R6.64] ;  /* 0x0000001206077981 */ /* 0x000f68000c1e1900 */
[----:B------:R-:W5:Y:S04]  /*03f0*/  LDG.E R24, desc[UR18][R2.64+0x4] ;  /* 0x0000041202187981 */ /* 0x000f68000c1e1900 */
[----:B------:R-:W5:Y:S04]  /*0400*/  LDG.E R8, desc[UR18][R8.64] ;  /* 0x0000001208087981 */ /* 0x000f68000c1e1900 */
[----:B------:R-:W5:Y:S04]  /*0410*/  LDG.E R25, desc[UR18][R2.64+0x8] ;  /* 0x0000081202197981 */ /* 0x000f68000c1e1900 */
[----:B------:R-:W5:Y:S04]  /*0420*/  LDG.E R10, desc[UR18][R10.64] ;  /* 0x000000120a0a7981 */ /* 0x000f68000c1e1900 */
[----:B------:R1:W5:Y:S01]  /*0430*/  LDG.E R27, desc[UR18][R2.64+0xc] ;  /* 0x00000c12021b7981 */ /* 0x000362000c1e1900 */
[----:B------:R-:W-:-:S04]  /*0440*/  UIADD3 UR5, UPT, UPT, UR5, 0x8, URZ ;  /* 0x0000000805057890 */ /* 0x000fc8000fffe0ff */
[----:B------:R-:W-:Y:S01]  /*0450*/  UISETP.NE.AND UP0, UPT, UR5, URZ, UPT ;  /* 0x000000ff0500728c */ /* 0x000fe2000bf05270 */
[----:B0-----:R-:W-:Y:S02]  /*0460*/  MOV R5, UR20 ;  /* 0x0000001400057c02 */ /* 0x001fe40008000f00 */
[----:B-1----:R-:W-:-:S03]  /*0470*/  IADD3 R2, P0, PT, R2, 0x20, RZ ;  /* 0x0000002002027810 */ /* 0x002fc60007f1e0ff */
[----:B------:R-:W-:Y:S01]  /*0480*/  IMAD R14, R5, 0x8, R14 ;  /* 0x00000008050e7824 */ /* 0x000fe200078e020e */
[----:B------:R-:W-:Y:S01]  /*0490*/  IADD3.X R3, PT, PT, RZ, R3, RZ, P0, !PT ;  /* 0x00000003ff037210 */ /* 0x000fe200007fe4ff */
[----:B--2---:R-:W-:-:S04]  /*04a0*/  FFMA R22, R21, R22, R12 ;  /* 0x0000001615167223 */ /* 0x004fc8000000000c */
[----:B---3--:R-:W-:-:S04]  /*04b0*/  FFMA R20, R19, R20, R22 ;  /* 0x0000001413147223 */ /* 0x008fc80000000016 */
[----:B----4-:R-:W-:-:S04]  /*04c0*/  FFMA R18, R17, R18, R20 ;  /* 0x0000001211127223 */ /* 0x010fc80000000014 */
[----:B-----5:R-:W-:-:S04]  /*04d0*/  FFMA R16, R15, R16, R18 ;  /* 0x000000100f107223 */ /* 0x020fc80000000012 */
[----:B------:R-:W-:-:S04]  /*04e0*/  FFMA R23, R23, R4, R16 ;  /* 0x0000000417177223 */ /* 0x000fc80000000010 */
[----:B------:R-:W-:-:S04]  /*04f0*/  FFMA R24, R24, R7, R23 ;  /* 0x0000000718187223 */ /* 0x000fc80000000017 */
[----:B------:R-:W-:-:S04]  /*0500*/  FFMA R8, R25, R8, R24 ;  /* 0x0000000819087223 */ /* 0x000fc80000000018 */
[----:B------:R-:W-:Y:S01]  /*0510*/  FFMA R12, R27, R10, R8 ;  /* 0x0000000a1b0c7223 */ /* 0x000fe20000000008 */
[----:B------:R-:W-:Y:S06]  /*0520*/  BRA.U UP0, `(.L_x_1) ;  /* 0xfffffffd003c7547 */ /* 0x000fec000b83ffff */
.L_x_0:
[----:B------:R-:W-:-:S04]  /*0530*/  ULOP3.LUT UR6, UR20, 0x7, URZ, 0xc0, !UPT ;  /* 0x0000000714067892 */ /* 0x000fc8000f8ec0ff */
[----:B------:R-:W-:-:S09]  /*0540*/  UISETP.NE.AND UP0, UPT, UR6, URZ, UPT ;  /* 0x000000ff0600728c */ /* 0x000fd2000bf05270 */
[----:B------:R-:W-:Y:S05]  /*0550*/  BRA.U !UP0, `(.L_x_2) ;  /* 0x0000000508407547 */ /* 0x000fea000b800000 */
[----:B------:R-:W-:Y:S02]  /*0560*/  UISETP.GE.U32.AND UP0, UPT, UR6, 0x4, UPT ;  /* 0x000000040600788c */ /* 0x000fe4000bf06070 */
[----:B------:R-:W-:-:S04]  /*0570*/  ULOP3.LUT UR5, UR20, 0x3, URZ, 0xc0, !UPT ;  /* 0x0000000314057892 */ /* 0x000fc8000f8ec0ff */
[----:B------:R-:W-:-:S03]  /*0580*/  UISETP.NE.AND UP1, UPT, UR5, URZ, UPT ;  /* 0x000000ff0500728c */ /* 0x000fc6000bf25270 */
[----:B------:R-:W-:Y:S08]  /*0590*/  BRA.U !UP0, `(.L_x_3) ;  /* 0x00000001087c7547 */ /* 0x000ff0000b800000 */
[----:B------:R-:W1:Y:S01]  /*05a0*/  LDC.64 R6, c[0x0][0x390] ;  /* 0x0000e400ff067b82 */ /* 0x000e620000000a00 */
[----:B------:R-:W2:Y:S01]  /*05b0*/  LDCU.64 UR6, c[0x0][0x388] ;  /* 0x00007100ff0677ac */ /* 0x000ea20008000a00 */
[----:B------:R-:W-:Y:S02]  /*05c0*/  MOV R9, UR4 ;  /* 0x0000000400097c02 */ /* 0x000fe40008000f00 */
[C---:B------:R-:W-:Y:S02]  /*05d0*/  IADD3 R3, PT, PT, R13.reuse, UR4, RZ ;  /* 0x000000040d037c10 */ /* 0x040fe4000fffe0ff */
[----:B------:R-:W-:Y:S01]  /*05e0*/  IADD3 R10, P0, PT, R13, UR4, RZ ;  /* 0x000000040d0a7c10 */ /* 0x000fe2000ff1e0ff */
[----:B------:R-:W-:Y:S01]  /*05f0*/  IMAD R9, R9, UR20, R0 ;  /* 0x0000001409097c24 */ /* 0x000fe2000f8e0200 */
[----:B------:R-:W3:Y:S01]  /*0600*/  LDC.64 R4, c[0x0][0x388] ;  /* 0x0000e200ff047b82 */ /* 0x000ee20000000a00 */
[----:B------:R-:W-:Y:S02]  /*0610*/  MOV R11, UR20 ;  /* 0x00000014000b7c02 */ /* 0x000fe40008000f00 */
[----:B------:R-:W-:Y:S01]  /*0620*/  MOV R15, UR20 ;  /* 0x00000014000f7c02 */ /* 0x000fe20008000f00 */
[----:B-1----:R-:W-:Y:S01]  /*0630*/  IMAD.WIDE R6, R9, 0x4, R6 ;  /* 0x0000000409067825 */ /* 0x002fe200078e0206 */
[----:B------:R-:W-:-:S05]  /*0640*/  MOV R9, UR20 ;  /* 0x0000001400097c02 */ /* 0x000fca0008000f00 */
[----:B------:R-:W-:Y:S02]  /*0650*/  IMAD.WIDE R8, R9, 0x4, R6 ;  /* 0x0000000409087825 */ /* 0x000fe400078e0206 */
[----:B0-----:R-:W4:Y:S02]  /*0660*/  LDG.E R6, desc[UR18][R6.64] ;  /* 0x0000001206067981 */ /* 0x001f24000c1e1900 */
[----:B---3--:R-:W-:Y:S01]  /*0670*/  IMAD.WIDE.U32 R4, R3, 0x4, R4 ;  /* 0x0000000403047825 */ /* 0x008fe200078e0004 */
[----:B------:R-:W-:Y:S01]  /*0680*/  IADD3.X R3, PT, PT, RZ, RZ, RZ, P0, !PT ;  /* 0x000000ffff037210 */ /* 0x000fe200007fe4ff */
[----:B------:R-:W3:Y:S01]  /*0690*/  LDG.E R17, desc[UR18][R8.64] ;  /* 0x0000001208117981 */ /* 0x000ee2000c1e1900 */
[----:B--2---:R-:W-:-:S03]  /*06a0*/  LEA R2, P0, R10, UR6, 0x2 ;  /* 0x000000060a027c11 */ /* 0x004fc6000f8010ff */
[----:B------:R-:W4:Y:S01]  /*06b0*/  LDG.E R5, desc[UR18][R4.64] ;  /* 0x0000001204057981 */ /* 0x000f22000c1e1900 */
[----:B------:R-:W-:Y:S01]  /*06c0*/  LEA.HI.X R3, R10, UR7, R3, 0x2, P0 ;  /* 0x000000070a037c11 */ /* 0x000fe200080f1403 */
[----:B------:R-:W-:-:S04]  /*06d0*/  IMAD.WIDE R10, R11, 0x4, R8 ;  /* 0x000000040b0a7825 */ /* 0x000fc800078e0208 */
[----:B------:R-:W3:Y:S01]  /*06e0*/  LDG.E R16, desc[UR18][R2.64+0x4] ;  /* 0x0000041202107981 */ /* 0x000ee2000c1e1900 */
[----:B------:R-:W-:-:S03]  /*06f0*/  IMAD.WIDE R14, R15, 0x4, R10 ;  /* 0x000000040f0e7825 */ /* 0x000fc600078e020a */
[----:B------:R-:W2:Y:S04]  /*0700*/  LDG.E R19, desc[UR18][R10.64] ;  /* 0x000000120a137981 */ /* 0x000ea8000c1e1900 */
[----:B------:R-:W2:Y:S04]  /*0710*/  LDG.E R18, desc[UR18][R2.64+0x8] ;  /* 0x0000081202127981 */ /* 0x000ea8000c1e1900 */
[----:B------:R-:W5:Y:S04]  /*0720*/  LDG.E R20, desc[UR18][R2.64+0xc] ;  /* 0x00000c1202147981 */ /* 0x000f68000c1e1900 */
[----:B------:R-:W5:Y:S01]  /*0730*/  LDG.E R14, desc[UR18][R14.64] ;  /* 0x000000120e0e7981 */ /* 0x000f62000c1e1900 */
[----:B------:R-:W-:Y:S01]  /*0740*/  UIADD3 UR4, UPT, UPT, UR4, 0x4, URZ ;  /* 0x0000000404047890 */ /* 0x000fe2000fffe0ff */
[----:B----4-:R-:W-:-:S04]  /*0750*/  FFMA R5, R5, R6, R12 ;  /* 0x0000000605057223 */ /* 0x010fc8000000000c */
[----:B---3--:R-:W-:-:S04]  /*0760*/  FFMA R5, R16, R17, R5 ;  /* 0x0000001110057223 */ /* 0x008fc80000000005 */
[----:B--2---:R-:W-:-:S04]  /*0770*/  FFMA R5, R18, R19, R5 ;  /* 0x0000001312057223 */ /* 0x004fc80000000005 */
[----:B-----5:R-:W-:-:S07]  /*0780*/  FFMA R12, R20, R14, R5 ;  /* 0x0000000e140c7223 */ /* 0x020fce0000000005 */
.L_x_3:
[----:B------:R-:W-:Y:S05]  /*0790*/  BRA.U !UP1, `(.L_x_2) ;  /* 0x0000000109b07547 */ /* 0x000fea000b800000 */
[----:B------:R-:W-:Y:S01]  /*07a0*/  UISETP.NE.AND UP0, UPT, UR5, 0x1, UPT ;  /* 0x000000010500788c */ /* 0x000fe2000bf05270 */
[----:B------:R-:W-:Y:S01]  /*07b0*/  MOV R7, UR4 ;  /* 0x0000000400077c02 */ /* 0x000fe20008000f00 */
[----:B------:R-:W-:Y:S02]  /*07c0*/  ULOP3.LUT UR5, UR20, 0x1, URZ, 0xc0, !UPT ;  /* 0x0000000114057892 */ /* 0x000fe4000f8ec0ff */
[----:B------:R-:W-:Y:S02]  /*07d0*/  IMAD.U32 R15, RZ, RZ, UR20 ;  /* 0x00000014ff0f7e24 */ /* 0x000fe4000f8e00ff */
[----:B------:R-:W-:Y:S01]  /*07e0*/  UISETP.NE.U32.AND UP1, UPT, UR5, 0x1, UPT ;  /* 0x000000010500788c */ /* 0x000fe2000bf25070 */
[----:B------:R-:W-:-:S04]  /*07f0*/  PLOP3.LUT P1, PT, PT, PT, UP0, 0x80, 0x8 ;  /* 0x000000000008781c */ /* 0x000fc80003f2f008 */
[----:B------:R-:W1:Y:S01]  /*0800*/  @UP0 LDCU.64 UR6, c[0x0][0x388] ;  /* 0x00007100ff0607ac */ /* 0x000e620008000a00 */
[----:B------:R-:W-:Y:S01]  /*0810*/  PLOP3.LUT P0, PT, PT, PT, UP1, 0x80, 0x8 ;  /* 0x000000000008781c */ /* 0x000fe20003f0f018 */
[----:B------:R-:W2:Y:S01]  /*0820*/  @UP0 LDCU.64 UR8, c[0x0][0x390] ;  /* 0x00007200ff0807ac */ /* 0x000ea20008000a00 */
[----:B------:R-:W3:Y:S06]  /*0830*/  @UP0 LDCU.64 UR10, c[0x0][0x388] ;  /* 0x00007100ff0a07ac */ /* 0x000eec0008000a00 */
[C---:B------:R-:W-:Y:S01]  /*0840*/  @P1 VIADD R3, R13.reuse, UR4 ;  /* 0x000000040d031c36 */ /* 0x040fe20008000000 */
[----:B------:R-:W-:Y:S01]  /*0850*/  @P1 IADD3 R6, P2, PT, R13, UR4, RZ ;  /* 0x000000040d061c10 */ /* 0x000fe2000ff5e0ff */
[----:B------:R-:W4:Y:S01]  /*0860*/  @!UP1 LDCU.64 UR12, c[0x0][0x388] ;  /* 0x00007100ff0c97ac */ /* 0x000f220008000a00 */
[----:B------:R-:W-:Y:S01]  /*0870*/  @UP0 UIADD3 UR4, UPT, UPT, UR4, 0x2, URZ ;  /* 0x0000000204040890 */ /* 0x000fe2000fffe0ff */
[----:B-1----:R-:W-:-:S02]  /*0880*/  MOV R10, UR6 ;  /* 0x00000006000a7c02 */ /* 0x002fc40008000f00 */
[----:B------:R-:W-:Y:S01]  /*0890*/  MOV R11, UR7 ;  /* 0x00000007000b7c02 */ /* 0x000fe20008000f00 */
[----:B------:R-:W1:Y:S01]  /*08a0*/  @!UP1 LDCU.64 UR6, c[0x0][0x390] ;  /* 0x00007200ff0697ac */ /* 0x000e620008000a00 */
[----:B--2---:R-:W-:Y:S02]  /*08b0*/  MOV R4, UR8 ;  /* 0x0000000800047c02 */ /* 0x004fe40008000f00 */
[----:B------:R-:W-:Y:S01]  /*08c0*/  MOV R5, UR9 ;  /* 0x0000000900057c02 */ /* 0x000fe20008000f00 */
[----:B------:R-:W-:-:S04]  /*08d0*/  @P1 IMAD.WIDE.U32 R10, R3, 0x4, R10 ;  /* 0x00000004030a1825 */ /* 0x000fc800078e000a */
[----:B------:R-:W-:Y:S01]  /*08e0*/  @P1 IMAD R3, R7, UR20, R0 ;  /* 0x0000001407031c24 */ /* 0x000fe2000f8e0200 */
[----:B------:R-:W-:Y:S01]  /*08f0*/  @P1 IADD3.X R7, PT, PT, RZ, RZ, RZ, P2, !PT ;  /* 0x000000ffff071210 */ /* 0x000fe200017fe4ff */
[----:B0-----:R-:W2:Y:S01]  /*0900*/  @P1 LDG.E R11, desc[UR18][R10.64] ;  /* 0x000000120a0b1981 */ /* 0x001ea2000c1e1900 */
[C---:B---3--:R-:W-:Y:S01]  /*0910*/  @P1 LEA R2, P2, R6.reuse, UR10, 0x2 ;  /* 0x0000000a06021c11 */ /* 0x048fe2000f8410ff */
[----:B------:R-:W-:Y:S01]  /*0920*/  @P1 IMAD.WIDE R4, R3, 0x4, R4 ;  /* 0x0000000403041825 */ /* 0x000fe200078e0204 */
[----:B------:R-:W-:Y:S02]  /*0930*/  MOV R19, UR4 ;  /* 0x0000000400137c02 */ /* 0x000fe40008000f00 */
[----:B------:R-:W-:Y:S02]  /*0940*/  @P1 LEA.HI.X R3, R6, UR11, R7, 0x2, P2 ;  /* 0x0000000b06031c11 */ /* 0x000fe400090f1407 */
[----:B----4-:R-:W-:Y:S01]  /*0950*/  MOV R6, UR12 ;  /* 0x0000000c00067c02 */ /* 0x010fe20008000f00 */
[----:B------:R-:W-:Y:S01]  /*0960*/  @P1 IMAD.WIDE R14, R15, 0x4, R4 ;  /* 0x000000040f0e1825 */ /* 0x000fe200078e0204 */
[----:B------:R-:W-:Y:S01]  /*0970*/  MOV R7, UR13 ;  /* 0x0000000d00077c02 */ /* 0x000fe20008000f00 */
[----:B------:R-:W2:Y:S01]  /*0980*/  @P1 LDG.E R4, desc[UR18][R4.64] ;  /* 0x0000001204041981 */ /* 0x000ea2000c1e1900 */
[----:B------:R-:W-:Y:S01]  /*0990*/  @!P0 IADD3 R17, PT, PT, R13, UR4, RZ ;  /* 0x000000040d118c10 */ /* 0x000fe2000fffe0ff */
[----:B------:R-:W-:Y:S01]  /*09a0*/  @!P0 IMAD R19, R19, UR20, R0 ;  /* 0x0000001413138c24 */ /* 0x000fe2000f8e0200 */
[----:B-1----:R-:W-:Y:S01]  /*09b0*/  MOV R8, UR6 ;  /* 0x0000000600087c02 */ /* 0x002fe20008000f00 */
[----:B------:R-:W3:Y:S01]  /*09c0*/  @P1 LDG.E R14, desc[UR18][R14.64] ;  /* 0x000000120e0e1981 */ /* 0x000ee2000c1e1900 */
[----:B------:R-:W-:Y:S01]  /*09d0*/  MOV R9, UR7 ;  /* 0x0000000700097c02 */ /* 0x000fe20008000f00 */
[----:B------:R-:W-:-:S02]  /*09e0*/  @!P0 IMAD.WIDE.U32 R6, R17, 0x4, R6 ;  /* 0x0000000411068825 */ /* 0x000fc400078e0006 */
[----:B------:R-:W3:Y:S02]  /*09f0*/  @P1 LDG.E R2, desc[UR18][R2.64+0x4] ;  /* 0x0000041202021981 */ /* 0x000ee4000c1e1900 */
[----:B------:R-:W-:Y:S02]  /*0a00*/  @!P0 IMAD.WIDE R8, R19, 0x4, R8 ;  /* 0x0000000413088825 */ /* 0x000fe400078e0208 */
[----:B------:R-:W4:Y:S04]  /*0a10*/  @!P0 LDG.E R7, desc[UR18][R6.64] ;  /* 0x0000001206078981 */ /* 0x000f28000c1e1900 */
[----:B------:R-:W4:Y:S01]  /*0a20*/  @!P0 LDG.E R8, desc[UR18][R8.64] ;  /* 0x0000001208088981 */ /* 0x000f22000c1e1900 */
[----:B--2---:R-:W-:-:S04]  /*0a30*/  @P1 FFMA R11, R11, R4, R12 ;  /* 0x000000040b0b1223 */ /* 0x004fc8000000000c */
[----:B---3--:R-:W-:-:S04]  /*0a40*/  @P1 FFMA R12, R2, R14, R11 ;  /* 0x0000000e020c1223 */ /* 0x008fc8000000000b */
[----:B----4-:R-:W-:-:S07]  /*0a50*/  @!P0 FFMA R12, R7, R8, R12 ;  /* 0x00000008070c8223 */ /* 0x010fce000000000c */
.L_x_2:
[----:B------:R-:W1:Y:S01]  /*0a60*/  LDC.64 R2, c[0x0][0x380] ;  /* 0x0000e000ff027b82 */ /* 0x000e620000000a00 */
[----:B------:R-:W-:-:S05]  /*0a70*/  IADD3 R13, PT, PT, R0, R13, RZ ;  /* 0x0000000d000d7210 */ /* 0x000fca0007ffe0ff */
[----:B-1----:R-:W-:-:S05]  /*0a80*/  IMAD.WIDE R2, R13, 0x4, R2 ;  /* 0x000000040d027825 */ /* 0x002fca00078e0202 */
[----:B0-----:R-:W-:Y:S01]  /*0a90*/  STG.E desc[UR18][R2.64], R12 ;  /* 0x0000000c02007986 */ /* 0x001fe2000c101912 */
[----:B------:R-:W-:Y:S05]  /*0aa0*/  EXIT ;  /* 0x000000000000794d */ /* 0x000fea0003800000 */
.L_x_4:
[----:B------:R-:W-:-:S00]  /*0ab0*/  BRA `(.L_x_4) ;  /* 0xfffffffc00fc7947 */ /* 0x000fc0000383ffff */
[----:B------:R-:W-:-:S00]  /*0ac0*/  NOP ;  /* 0x0000000000007918 */ /* 0x000fc00000000000 */
        /* <DEDUP_REMOVED lines=11> */
.L_x_13:


//--------------------- .text._Z21singleThreadMatrixMulPfS_S_i --------------------------
	.section	.text._Z21singleThreadMatrixMulPfS_S_i,"ax",@progbits
	.align	128
        .global         _Z21singleThreadMatrixMulPfS_S_i
        .type           _Z21singleThreadMatrixMulPfS_S_i,@function
        .size           _Z21singleThreadMatrixMulPfS_S_i,(.L_x_14 - _Z21singleThreadMatrixMulPfS_S_i)
        .other          _Z21singleThreadMatrixMulPfS_S_i,@"STO_CUDA_ENTRY STV_DEFAULT"
_Z21singleThreadMatrixMulPfS_S_i:
.text._Z21singleThreadMatrixMulPfS_S_i:
[----:B------:R-:W-:Y:S01]  /*0000*/  LDC R1, c[0x0][0x37c] ;  /* 0x0000df00ff017b82 */ /* 0x000fe20000000800 */
[----:B------:R-:W0:Y:S07]  /*0010*/  S2R R0, SR_TID.X ;  /* 0x0000000000007919 */ /* 0x000e2e0000002100 */
[----:B------:R-:W0:Y:S01]  /*0020*/  S2UR UR4, SR_CTAID.X ;  /* 0x00000000000479c3 */ /* 0x000e220000002500 */
[----:B------:R-:W0:Y:S07]  /*0030*/  S2R R3, SR_TID.Y ;  /* 0x0000000000037919 */ /* 0x000e2e0000002200 */
[----:B------:R-:W1:Y:S08]  /*0040*/  S2UR UR5, SR_CTAID.Y ;  /* 0x00000000000579c3 */ /* 0x000e700000002600 */
[----:B------:R-:W2:Y:S01]  /*0050*/  LDC R4, c[0x0][0x398] ;  /* 0x0000e600ff047b82 */ /* 0x000ea20000000800 */
[----:B0-----:R-:W-:-:S04]  /*0060*/  LOP3.LUT R0, R0, UR4, R3, 0xfe, !PT ;  /* 0x0000000400007c12 */ /* 0x001fc8000f8efe03 */
[----:B-1----:R-:W-:-:S04]  /*0070*/  LOP3.LUT P0, RZ, R0, UR5, RZ, 0xfc, !PT ;  /* 0x0000000500ff7c12 */ /* 0x002fc8000f80fcff */
[----:B--2---:R-:W-:-:S13]  /*0080*/  ISETP.LT.OR P0, PT, R4, 0x1, P0 ;  /* 0x000000010400780c */ /* 0x004fda0000701670 */
[----:B------:R-:W-:Y:S05]  /*0090*/  @P0 EXIT ;  /* 0x000000000000094d */ /* 0x000fea0003800000 */
[C---:B------:R-:W-:Y:S01]  /*00a0*/  IADD3 R0, PT, PT, R4.reuse, -0x1, RZ ;  /* 0xffffffff04007810 */ /* 0x040fe20007ffe0ff */
[----:B------:R-:W0:Y:S01]  /*00b0*/  LDCU.64 UR6, c[0x0][0x358] ;  /* 0x00006b00ff0677ac */ /* 0x000e220008000a00 */
[----:B------:R-:W-:Y:S02]  /*00c0*/  LOP3.LUT R2, R4, 0x7, RZ, 0xc0, !PT ;  /* 0x0000000704027812 */ /* 0x000fe400078ec0ff */
[----:B------:R-:W-:Y:S01]  /*00d0*/  ISETP.GE.U32.AND P0, PT, R0, 0x7, PT ;  /* 0x000000070000780c */ /* 0x000fe20003f06070 */
[----:B------:R-:W-:Y:S01]  /*00e0*/  UMOV UR4, URZ ;  /* 0x000000ff00047c82 */ /* 0x000fe20008000000 */
[C---:B------:R-:W-:Y:S02]  /*00f0*/  LOP3.LUT R0, R4.reuse, 0x7ffffff8, RZ, 0xc0, !PT ;  /* 0x7ffffff804007812 */ /* 0x040fe400078ec0ff */
[----:B------:R-:W-:Y:S02]  /*0100*/  LOP3.LUT R3, R4, 0x3, RZ, 0xc0, !PT ;  /* 0x0000000304037812 */ /* 0x000fe400078ec0ff */
[----:B------:R-:W-:-:S07]  /*0110*/  IADD3 R4, PT, PT, -R0, RZ, RZ ;  /* 0x000000ff00047210 */ /* 0x000fce0007ffe1ff */
.L_x_11:
[----:B-1----:R-:W1:Y:S01]  /*0120*/  LDCU UR8, c[0x0][0x398] ;  /* 0x00007300ff0877ac */ /* 0x002e620008000800 */
[----:B------:R-:W-:Y:S01]  /*0130*/  HFMA2 R5, -RZ, RZ, 0, 0 ;  /* 0x00000000ff057431 */ /* 0x000fe200000001ff */
[----:B-1----:R-:W-:Y:S02]  /*0140*/  UIMAD UR5, UR4, UR8, URZ ;  /* 0x00000008040572a4 */ /* 0x002fe4000f8e02ff */
[----:B------:R-:W-:-:S04]  /*0150*/  UIADD3 UR4, UPT, UPT, UR4, 0x1, URZ ;  /* 0x0000000104047890 */ /* 0x000fc8000fffe0ff */
[----:B------:R-:W-:-:S11]  /*0160*/  UISETP.NE.AND UP1, UPT, UR4, UR8, UPT ;  /* 0x000000080400728c */ /* 0x000fd6000bf25270 */
.L_x_10:
[----:B-1----:R-:W-:Y:S01]  /*0170*/  MOV R16, RZ ;  /* 0x000000ff00107202 */ /* 0x002fe20000000f00 */
[----:B------:R-:W-:Y:S01]  /*0180*/  IMAD.MOV.U32 R10, RZ, RZ, RZ ;  /* 0x000000ffff0a7224 */ /* 0x000fe200078e00ff */
[----:B------:R-:W-:Y:S06]  /*0190*/  @!P0 BRA `(.L_x_5) ;  /* 0x0000000000f08947 */ /* 0x000fec0003800000 */
[----:B------:R-:W1:Y:S01]  /*01a0*/  LDC R8, c[0x0][0x398] ;  /* 0x0000e600ff087b82 */ /* 0x000e620000000800 */
[----:B------:R-:W-:Y:S01]  /*01b0*/  MOV R16, RZ ;  /* 0x000000ff00107202 */ /* 0x000fe20000000f00 */
[----:B------:R-:W-:Y:S01]  /*01c0*/  IMAD.MOV.U32 R10, RZ, RZ, R4 ;  /* 0x000000ffff0a7224 */ /* 0x000fe200078e0004 */
[----:B------:R-:W-:Y:S02]  /*01d0*/  MOV R9, UR5 ;  /* 0x0000000500097c02 */ /* 0x000fe40008000f00 */
[-C--:B------:R-:W-:Y:S02]  /*01e0*/  MOV R7, R5.reuse ;  /* 0x0000000500077202 */ /* 0x080fe40000000f00 */
[----:B-1----:R-:W-:Y:S01]  /*01f0*/  IADD3 R11, PT, PT, R5, R8, RZ ;  /* 0x00000008050b7210 */ /* 0x002fe20007ffe0ff */
[C-C-:B------:R-:W-:Y:S01]  /*0200*/  IMAD R25, R8.reuse, 0x3, R5.reuse ;  /* 0x0000000308197824 */ /* 0x140fe200078e0205 */
[CC--:B------:R-:W-:Y:S01]  /*0210*/  LEA R6, R8.reuse, R5.reuse, 0x1 ;  /* 0x0000000508067211 */ /* 0x0c0fe200078e08ff */
[C-C-:B------:R-:W-:Y:S01]  /*0220*/  IMAD R29, R8.reuse, 0x5, R5.reuse ;  /* 0x00000005081d7824 */ /* 0x140fe200078e0205 */
[C---:B------:R-:W-:Y:S01]  /*0230*/  LEA R27, R8.reuse, R5, 0x2 ;  /* 0x00000005081b7211 */ /* 0x040fe200078e10ff */
[----:B------:R-:W-:-:S02]  /*0240*/  IMAD R24, R8, 0x6, R5 ;  /* 0x0000000608187824 */ /* 0x000fc400078e0205 */
[----:B------:R-:W-:-:S07]  /*0250*/  IMAD R26, R8, 0x7, R5 ;  /* 0x00000007081a7824 */ /* 0x000fce00078e0205 */
.L_x_6:
[----:B------:R-:W1:Y:S08]  /*0260*/  LDC.64 R14, c[0x0][0x390] ;  /* 0x0000e400ff0e7b82 */ /* 0x000e700000000a00 */
[----:B------:R-:W2:Y:S01]  /*0270*/  LDC.64 R12, c[0x0][0x388] ;  /* 0x0000e200ff0c7b82 */ /* 0x000ea20000000a00 */
[----:B-1----:R-:W-:-:S06]  /*0280*/  IMAD.WIDE.U32 R18, R7, 0x4, R14 ;  /* 0x0000000407127825 */ /* 0x002fcc00078e000e */
[----:B0-----:R-:W3:Y:S01]  /*0290*/  LDG.E R18, desc[UR6][R18.64] ;  /* 0x0000000612127981 */ /* 0x001ee2000c1e1900 */
[----:B--2---:R-:W-:-:S05]  /*02a0*/  IMAD.WIDE.U32 R12, R9, 0x4, R12 ;  /* 0x00000004090c7825 */ /* 0x004fca00078e000c */
[----:B------:R-:W3:Y:S01]  /*02b0*/  LDG.E R17, desc[UR6][R12.64] ;  /* 0x000000060c117981 */ /* 0x000ee2000c1e1900 */
[----:B------:R-:W-:-:S03]  /*02c0*/  IMAD.WIDE.U32 R22, R11, 0x4, R14 ;  /* 0x000000040b167825 */ /* 0x000fc600078e000e */
[----:B------:R-:W2:Y:S01]  /*02d0*/  LDG.E R19, desc[UR6][R12.64+0x8] ;  /* 0x000008060c137981 */ /* 0x000ea2000c1e1900 */
[----:B------:R-:W-:-:S03]  /*02e0*/  IMAD.WIDE.U32 R20, R6, 0x4, R14 ;  /* 0x0000000406147825 */ /* 0x000fc600078e000e */
[----:B------:R-:W4:Y:S04]  /*02f0*/  LDG.E R22, desc[UR6][R22.64] ;  /* 0x0000000616167981 */ /* 0x000f28000c1e1900 */
[----:B------:R-:W2:Y:S04]  /*0300*/  LDG.E R20, desc[UR6][R20.64] ;  /* 0x0000000614147981 */ /* 0x000ea8000c1e1900 */
[----:B------:R-:W5:Y:S01]  /*0310*/  LDG.E R23, desc[UR6][R12.64+0x10] ;  /* 0x000010060c177981 */ /* 0x000f62000c1e1900 */
[----:B---3--:R-:W-:-:S03]  /*0320*/  FFMA R17, R17, R18, R16 ;  /* 0x0000001211117223 */ /* 0x008fc60000000010 */
[----:B------:R-:W4:Y:S02]  /*0330*/  LDG.E R16, desc[UR6][R12.64+0x4] ;  /* 0x000004060c107981 */ /* 0x000f24000c1e1900 */
[----:B----4-:R-:W-:Y:S01]  /*0340*/  FFMA R28, R16, R22, R17 ;  /* 0x00000016101c7223 */ /* 0x010fe20000000011 */
[----:B------:R-:W-:-:S04]  /*0350*/  IMAD.WIDE.U32 R16, R25, 0x4, R14 ;  /* 0x0000000419107825 */ /* 0x000fc800078e000e */
[----:B--2---:R-:W-:Y:S01]  /*0360*/  FFMA R28, R19, R20, R28 ;  /* 0x00000014131c7223 */ /* 0x004fe2000000001c */
[--C-:B------:R-:W-:Y:S01]  /*0370*/  IMAD.WIDE.U32 R18, R27, 0x4, R14.reuse ;  /* 0x000000041b127825 */ /* 0x100fe200078e000e */
[----:B------:R-:W2:Y:S05]  /*0380*/  LDG.E R16, desc[UR6][R16.64] ;  /* 0x0000000610107981 */ /* 0x000eaa000c1e1900 */
[----:B------:R-:W5:Y:S04]  /*0390*/  LDG.E R18, desc[UR6][R18.64] ;  /* 0x0000000612127981 */ /* 0x000f68000c1e1900 */
[----:B------:R-:W2:Y:S01]  /*03a0*/  LDG.E R17, desc[UR6][R12.64+0xc] ;  /* 0x00000c060c117981 */ /* 0x000ea2000c1e1900 */
[----:B------:R-:W-:-:S03]  /*03b0*/  IMAD.WIDE.U32 R20, R29, 0x4, R14 ;  /* 0x000000041d147825 */ /* 0x000fc600078e000e */
[----:B------:R-:W3:Y:S04]  /*03c0*/  LDG.E R19, desc[UR6][R12.64+0x1c] ;  /* 0x00001c060c137981 */ /* 0x000ee8000c1e1900 */
[----:B------:R-:W4:Y:S01]  /*03d0*/  LDG.E R20, desc[UR6][R20.64] ;  /* 0x0000000614147981 */ /* 0x000f22000c1e1900 */
[----:B--2---:R-:W-:-:S03]  /*03e0*/  FFMA R28, R17, R16, R28 ;  /* 0x00000010111c7223 */ /* 0x004fc6000000001c */
[----:B------:R-:W4:Y:S01]  /*03f0*/  LDG.E R17, desc[UR6][R12.64+0x14] ;  /* 0x000014060c117981 */ /* 0x000f22000c1e1900 */
[----:B-----5:R-:W-:Y:S01]  /*0400*/  FFMA R28, R23, R18, R28 ;  /* 0x00000012171c7223 */ /* 0x020fe2000000001c */
[--C-:B------:R-:W-:Y:S02]  /*0410*/  IMAD.WIDE.U32 R22, R24, 0x4, R14.reuse ;  /* 0x0000000418167825 */ /* 0x100fe400078e000e */
[----:B------:R-:W2:Y:S02]  /*0420*/  LDG.E R16, desc[UR6][R12.64+0x18] ;  /* 0x000018060c107981 */ /* 0x000ea4000c1e1900 */
[----:B------:R-:W-:Y:S02]  /*0430*/  IMAD.WIDE.U32 R14, R26, 0x4, R14 ;  /* 0x000000041a0e7825 */ /* 0x000fe400078e000e */
[----:B------:R-:W2:Y:S04]  /*0440*/  LDG.E R22, desc[UR6][R22.64] ;  /* 0x0000000616167981 */ /* 0x000ea8000c1e1900 */
[----:B------:R-:W3:Y:S01]  /*0450*/  LDG.E R14, desc[UR6][R14.64] ;  /* 0x000000060e0e7981 */ /* 0x000ee2000c1e1900 */
[----:B------:R-:W-:-:S05]  /*0460*/  VIADD R10, R10, 0x8 ;  /* 0x000000080a0a7836 */ /* 0x000fca0000000000 */
[----:B------:R-:W-:Y:S01]  /*0470*/  ISETP.NE.AND P1, PT, R10, RZ, PT ;  /* 0x000000ff0a00720c */ /* 0x000fe20003f25270 */
[C---:B------:R-:W-:Y:S01]  /*0480*/  IMAD R29, R8.reuse, 0x8, R29 ;  /* 0x00000008081d7824 */ /* 0x040fe200078e021d */
[C---:B------:R-:W-:Y:S02]  /*0490*/  LEA R11, R8.reuse, R11, 0x3 ;  /* 0x0000000b080b7211 */ /* 0x040fe400078e18ff */
[C---:B------:R-:W-:Y:S02]  /*04a0*/  LEA R6, R8.reuse, R6, 0x3 ;  /* 0x0000000608067211 */ /* 0x040fe400078e18ff */
[C---:B------:R-:W-:Y:S02]  /*04b0*/  LEA R25, R8.reuse, R25, 0x3 ;  /* 0x0000001908197211 */ /* 0x040fe400078e18ff */
[C---:B------:R-:W-:Y:S02]  /*04c0*/  LEA R27, R8.reuse, R27, 0x3 ;  /* 0x0000001b081b7211 */ /* 0x040fe400078e18ff */
[----:B------:R-:W-:-:S02]  /*04d0*/  LEA R24, R8, R24, 0x3 ;  /* 0x0000001808187211 */ /* 0x000fc400078e18ff */
[C---:B------:R-:W-:Y:S02]  /*04e0*/  LEA R26, R8.reuse, R26, 0x3 ;  /* 0x0000001a081a7211 */ /* 0x040fe400078e18ff */
[----:B------:R-:W-:Y:S02]  /*04f0*/  LEA R7, R8, R7, 0x3 ;  /* 0x0000000708077211 */ /* 0x000fe400078e18ff */
[----:B------:R-:W-:Y:S01]  /*0500*/  IADD3 R9, PT, PT, R9, 0x8, RZ ;  /* 0x0000000809097810 */ /* 0x000fe20007ffe0ff */
[----:B----4-:R-:W-:-:S04]  /*0510*/  FFMA R17, R17, R20, R28 ;  /* 0x0000001411117223 */ /* 0x010fc8000000001c */
[----:B--2---:R-:W-:-:S04]  /*0520*/  FFMA R16, R16, R22, R17 ;  /* 0x0000001610107223 */ /* 0x004fc80000000011 */
[----:B---3--:R-:W-:Y:S01]  /*0530*/  FFMA R16, R19, R14, R16 ;  /* 0x0000000e13107223 */ /* 0x008fe20000000010 */
[----:B------:R-:W-:Y:S06]  /*0540*/  @P1 BRA `(.L_x_6) ;  /* 0xfffffffc00441947 */ /* 0x000fec000383ffff */
[----:B------:R-:W-:-:S07]  /*0550*/  IMAD.MOV.U32 R10, RZ, RZ, R0 ;  /* 0x000000ffff0a7224 */ /* 0x000fce00078e0000 */
.L_x_5:
[----:B------:R-:W-:-:S13]  /*0560*/  ISETP.NE.AND P1, PT, R2, RZ, PT ;  /* 0x000000ff0200720c */ /* 0x000fda0003f25270 */
[----:B------:R-:W-:Y:S05]  /*0570*/  @!P1 BRA `(.L_x_7) ;  /* 0x00000004001c9947 */ /* 0x000fea0003800000 */
[----:B------:R-:W-:Y:S02]  /*0580*/  IADD3 R6, PT, PT, R2, -0x1, RZ ;  /* 0xffffffff02067810 */ /* 0x000fe40007ffe0ff */
[----:B------:R-:W-:Y:S02]  /*0590*/  ISETP.NE.AND P1, PT, R3, RZ, PT ;  /* 0x000000ff0300720c */ /* 0x000fe40003f25270 */
[----:B------:R-:W-:-:S13]  /*05a0*/  ISETP.GE.U32.AND P2, PT, R6, 0x3, PT ;  /* 0x000000030600780c */ /* 0x000fda0003f46070 */
[----:B------:R-:W-:Y:S05]  /*05b0*/  @!P2 BRA `(.L_x_8) ;  /* 0x00000000007ca947 */ /* 0x000fea0003800000 */
[----:B------:R-:W1:Y:S01]  /*05c0*/  LDCU UR8, c[0x0][0x398] ;  /* 0x00007300ff0877ac */ /* 0x000e620008000800 */
[----:B------:R-:W2:Y:S01]  /*05d0*/  LDC.64 R14, c[0x0][0x388] ;  /* 0x0000e200ff0e7b82 */ /* 0x000ea20000000a00 */
[C---:B------:R-:W-:Y:S02]  /*05e0*/  IADD3 R11, PT, PT, R10.reuse, UR5, RZ ;  /* 0x000000050a0b7c10 */ /* 0x040fe4000fffe0ff */
[----:B------:R-:W-:-:S05]  /*05f0*/  IADD3 R20, P2, PT, R10, UR5, RZ ;  /* 0x000000050a147c10 */ /* 0x000fca000ff5e0ff */
[----:B------:R-:W3:Y:S08]  /*0600*/  LDC.64 R8, c[0x0][0x390] ;  /* 0x0000e400ff087b82 */ /* 0x000ef00000000a00 */
[----:B------:R-:W4:Y:S01]  /*0610*/  LDC.64 R6, c[0x0][0x388] ;  /* 0x0000e200ff067b82 */ /* 0x000f220000000a00 */
[----:B-1----:R-:W-:-:S05]  /*0620*/  IMAD R19, R10, UR8, R5 ;  /* 0x000000080a137c24 */ /* 0x002fca000f8e0205 */
[----:B------:R-:W-:Y:S01]  /*0630*/  IADD3 R17, PT, PT, R19, UR8, RZ ;  /* 0x0000000813117c10 */ /* 0x000fe2000fffe0ff */
[----:B--2---:R-:W-:Y:S01]  /*0640*/  IMAD.WIDE.U32 R14, R11, 0x4, R14 ;  /* 0x000000040b0e7825 */ /* 0x004fe200078e000e */
[----:B------:R-:W-:-:S05]  /*0650*/  IADD3.X R11, PT, PT, RZ, RZ, RZ, P2, !PT ;  /* 0x000000ffff0b7210 */ /* 0x000fca00017fe4ff */
[----:B0-----:R-:W2:Y:S01]  /*0660*/  LDG.E R15, desc[UR6][R14.64] ;  /* 0x000000060e0f7981 */ /* 0x001ea2000c1e1900 */
[----:B---3--:R-:W-:-:S04]  /*0670*/  IMAD.WIDE.U32 R18, R19, 0x4, R8 ;  /* 0x0000000413127825 */ /* 0x008fc800078e0008 */
[C---:B------:R-:W-:Y:S02]  /*0680*/  IMAD.WIDE.U32 R12, R17.reuse, 0x4, R8 ;  /* 0x00000004110c7825 */ /* 0x040fe400078e0008 */
[----:B------:R-:W2:Y:S01]  /*0690*/  LDG.E R18, desc[UR6][R18.64] ;  /* 0x0000000612127981 */ /* 0x000ea2000c1e1900 */
[C---:B----4-:R-:W-:Y:S01]  /*06a0*/  LEA R6, P2, R20.reuse, R6, 0x2 ;  /* 0x0000000614067211 */ /* 0x050fe200078410ff */
[----:B------:R-:W-:Y:S02]  /*06b0*/  VIADD R17, R17, UR8 ;  /* 0x0000000811117c36 */ /* 0x000fe40008000000 */
[----:B------:R-:W3:Y:S01]  /*06c0*/  LDG.E R12, desc[UR6][R12.64] ;  /* 0x000000060c0c7981 */ /* 0x000ee2000c1e1900 */
[----:B------:R-:W-:Y:S01]  /*06d0*/  LEA.HI.X R7, R20, R7, R11, 0x2, P2 ;  /* 0x0000000714077211 */ /* 0x000fe200010f140b */
[C---:B------:R-:W-:Y:S01]  /*06e0*/  IMAD.WIDE.U32 R20, R17.reuse, 0x4, R8 ;  /* 0x0000000411147825 */ /* 0x040fe200078e0008 */
[----:B------:R-:W-:-:S03]  /*06f0*/  IADD3 R11, PT, PT, R17, UR8, RZ ;  /* 0x00000008110b7c10 */ /* 0x000fc6000fffe0ff */
[----:B------:R-:W3:Y:S02]  /*0700*/  LDG.E R22, desc[UR6][R6.64+0x4] ;  /* 0x0000040606167981 */ /* 0x000ee4000c1e1900 */
[----:B------:R-:W-:Y:S02]  /*0710*/  IMAD.WIDE.U32 R8, R11, 0x4, R8 ;  /* 0x000000040b087825 */ /* 0x000fe400078e0008 */
[----:B------:R-:W4:Y:S04]  /*0720*/  LDG.E R20, desc[UR6][R20.64] ;  /* 0x0000000614147981 */ /* 0x000f28000c1e1900 */
[----:B------:R-:W4:Y:S04]  /*0730*/  LDG.E R24, desc[UR6][R6.64+0x8] ;  /* 0x0000080606187981 */ /* 0x000f28000c1e1900 */
[----:B------:R-:W5:Y:S04]  /*0740*/  LDG.E R8, desc[UR6][R8.64] ;  /* 0x0000000608087981 */ /* 0x000f68000c1e1900 */
[----:B------:R-:W5:Y:S01]  /*0750*/  LDG.E R14, desc[UR6][R6.64+0xc] ;  /* 0x00000c06060e7981 */ /* 0x000f62000c1e1900 */
[----:B------:R-:W-:Y:S01]  /*0760*/  IADD3 R10, PT, PT, R10, 0x4, RZ ;  /* 0x000000040a0a7810 */ /* 0x000fe20007ffe0ff */
[----:B--2---:R-:W-:-:S04]  /*0770*/  FFMA R15, R15, R18, R16 ;  /* 0x000000120f0f7223 */ /* 0x004fc80000000010 */
[----:B---3--:R-:W-:-:S04]  /*0780*/  FFMA R15, R22, R12, R15 ;  /* 0x0000000c160f7223 */ /* 0x008fc8000000000f */
[----:B----4-:R-:W-:-:S04]  /*0790*/  FFMA R15, R24, R20, R15 ;  /* 0x00000014180f7223 */ /* 0x010fc8000000000f */
[----:B-----5:R-:W-:-:S07]  /*07a0*/  FFMA R16, R14, R8, R15 ;  /* 0x000000080e107223 */ /* 0x020fce000000000f */
.L_x_8:
[----:B------:R-:W-:Y:S05]  /*07b0*/  @!P1 BRA `(.L_x_7) ;  /* 0x00000000008c9947 */ /* 0x000fea0003800000 */
[----:B------:R-:W1:Y:S01]  /*07c0*/  LDCU UR9, c[0x0][0x398] ;  /* 0x00007300ff0977ac */ /* 0x000e620008000800 */
[----:B------:R-:W-:Y:S01]  /*07d0*/  ISETP.NE.AND P1, PT, R3, 0x1, PT ;  /* 0x000000010300780c */ /* 0x000fe20003f25270 */
[----:B-1----:R-:W-:-:S12]  /*07e0*/  ULOP3.LUT UP0, URZ, UR9, 0x1, URZ, 0xc0, !UPT ;  /* 0x0000000109ff7892 */ /* 0x002fd8000f80c0ff */
[----:B------:R-:W-:Y:S05]  /*07f0*/  @!P1 BRA `(.L_x_9) ;  /* 0x0000000000549947 */ /* 0x000fea0003800000 */
[----:B------:R-:W1:Y:S01]  /*0800*/  LDC.64 R14, c[0x0][0x388] ;  /* 0x0000e200ff0e7b82 */ /* 0x000e620000000a00 */
[----:B------:R-:W2:Y:S01]  /*0810*/  LDCU UR8, c[0x0][0x398] ;  /* 0x00007300ff0877ac */ /* 0x000ea20008000800 */
[C---:B------:R-:W-:Y:S02]  /*0820*/  IADD3 R11, PT, PT, R10.reuse, UR5, RZ ;  /* 0x000000050a0b7c10 */ /* 0x040fe4000fffe0ff */
[----:B------:R-:W-:-:S04]  /*0830*/  IADD3 R17, P1, PT, R10, UR5, RZ ;  /* 0x000000050a117c10 */ /* 0x000fc8000ff3e0ff */
[----:B------:R-:W3:Y:S01]  /*0840*/  LDC.64 R8, c[0x0][0x388] ;  /* 0x0000e200ff087b82 */ /* 0x000ee20000000a00 */
[----:B------:R-:W-:-:S07]  /*0850*/  IADD3.X R18, PT, PT, RZ, RZ, RZ, P1, !PT ;  /* 0x000000ffff127210 */ /* 0x000fce0000ffe4ff */
[----:B------:R-:W4:Y:S01]  /*0860*/  LDC.64 R6, c[0x0][0x390] ;  /* 0x0000e400ff067b82 */ /* 0x000f220000000a00 */
[----:B--2---:R-:W-:Y:S02]  /*0870*/  IMAD R13, R10, UR8, R5 ;  /* 0x000000080a0d7c24 */ /* 0x004fe4000f8e0205 */
[----:B-1----:R-:W-:-:S04]  /*0880*/  IMAD.WIDE.U32 R14, R11, 0x4, R14 ;  /* 0x000000040b0e7825 */ /* 0x002fc800078e000e */
[----:B------:R-:W-:Y:S02]  /*0890*/  VIADD R11, R13, UR8 ;  /* 0x000000080d0b7c36 */ /* 0x000fe40008000000 */
[----:B0-----:R-:W2:Y:S01]  /*08a0*/  LDG.E R15, desc[UR6][R14.64] ;  /* 0x000000060e0f7981 */ /* 0x001ea2000c1e1900 */
[----:B---3--:R-:W-:-:S04]  /*08b0*/  LEA R8, P1, R17, R8, 0x2 ;  /* 0x0000000811087211 */ /* 0x008fc800078210ff */
[----:B------:R-:W-:Y:S01]  /*08c0*/  LEA.HI.X R9, R17, R9, R18, 0x2, P1 ;  /* 0x0000000911097211 */ /* 0x000fe200008f1412 */
[----:B----4-:R-:W-:-:S05]  /*08d0*/  IMAD.WIDE.U32 R12, R13, 0x4, R6 ;  /* 0x000000040d0c7825 */ /* 0x010fca00078e0006 */
[----:B------:R-:W3:Y:S01]  /*08e0*/  LDG.E R9, desc[UR6][R8.64+0x4] ;  /* 0x0000040608097981 */ /* 0x000ee2000c1e1900 */
[----:B------:R-:W-:-:S03]  /*08f0*/  IMAD.WIDE.U32 R6, R11, 0x4, R6 ;  /* 0x000000040b067825 */ /* 0x000fc600078e0006 */
[----:B------:R-:W2:Y:S04]  /*0900*/  LDG.E R12, desc[UR6][R12.64] ;  /* 0x000000060c0c7981 */ /* 0x000ea8000c1e1900 */
[----:B------:R-:W3:Y:S01]  /*0910*/  LDG.E R6, desc[UR6][R6.64] ;  /* 0x0000000606067981 */ /* 0x000ee2000c1e1900 */
[----:B------:R-:W-:Y:S01]  /*0920*/  IADD3 R10, PT, PT, R10, 0x2, RZ ;  /* 0x000000020a0a7810 */ /* 0x000fe20007ffe0ff */
[----:B--2---:R-:W-:-:S04]  /*0930*/  FFMA R16, R15, R12, R16 ;  /* 0x0000000c0f107223 */ /* 0x004fc80000000010 */
[----:B---3--:R-:W-:-:S07]  /*0940*/  FFMA R16, R9, R6, R16 ;  /* 0x0000000609107223 */ /* 0x008fce0000000010 */
.L_x_9:
[----:B------:R-:W-:Y:S05]  /*0950*/  BRA.U !UP0, `(.L_x_7) ;  /* 0x0000000108247547 */ /* 0x000fea000b800000 */
[----:B------:R-:W1:Y:S01]  /*0960*/  LDC.64 R6, c[0x0][0x388] ;  /* 0x0000e200ff067b82 */ /* 0x000e620000000a00 */
[C---:B------:R-:W-:Y:S01]  /*0970*/  IADD3 R11, PT, PT, R10.reuse, UR5, RZ ;  /* 0x000000050a0b7c10 */ /* 0x040fe2000fffe0ff */
[----:B------:R-:W-:-:S06]  /*0980*/  IMAD R13, R10, UR9, R5 ;  /* 0x000000090a0d7c24 */ /* 0x000fcc000f8e0205 */
[----:B------:R-:W2:Y:S01]  /*0990*/  LDC.64 R8, c[0x0][0x390] ;  /* 0x0000e400ff087b82 */ /* 0x000ea20000000a00 */
[----:B-1----:R-:W-:-:S06]  /*09a0*/  IMAD.WIDE.U32 R6, R11, 0x4, R6 ;  /* 0x000000040b067825 */ /* 0x002fcc00078e0006 */
[----:B0-----:R-:W3:Y:S01]  /*09b0*/  LDG.E R7, desc[UR6][R6.64] ;  /* 0x0000000606077981 */ /* 0x001ee2000c1e1900 */
[----:B--2---:R-:W-:-:S06]  /*09c0*/  IMAD.WIDE.U32 R8, R13, 0x4, R8 ;  /* 0x000000040d087825 */ /* 0x004fcc00078e0008 */
[----:B------:R-:W3:Y:S02]  /*09d0*/  LDG.E R8, desc[UR6][R8.64] ;  /* 0x0000000608087981 */ /* 0x000ee4000c1e1900 */
[----:B---3--:R-:W-:-:S07]  /*09e0*/  FFMA R16, R7, R8, R16 ;  /* 0x0000000807107223 */ /* 0x008fce0000000010 */
.L_x_7:
[----:B------:R-:W1:Y:S01]  /*09f0*/  LDCU UR8, c[0x0][0x398] ;  /* 0x00007300ff0877ac */ /* 0x000e620008000800 */
[----:B------:R-:W2:Y:S01]  /*0a00*/  LDC.64 R6, c[0x0][0x380] ;  /* 0x0000e000ff067b82 */ /* 0x000ea20000000a00 */
[C---:B------:R-:W-:Y:S02]  /*0a10*/  IADD3 R9, PT, PT, R5.reuse, UR5, RZ ;  /* 0x0000000505097c10 */ /* 0x040fe4000fffe0ff */
[----:B------:R-:W-:-:S04]  /*0a20*/  IADD3 R5, PT, PT, R5, 0x1, RZ ;  /* 0x0000000105057810 */ /* 0x000fc80007ffe0ff */
[----:B-1----:R-:W-:Y:S01]  /*0a30*/  ISETP.NE.AND P1, PT, R5, UR8, PT ;  /* 0x0000000805007c0c */ /* 0x002fe2000bf25270 */
[----:B--2---:R-:W-:-:S05]  /*0a40*/  IMAD.WIDE.U32 R6, R9, 0x4, R6 ;  /* 0x0000000409067825 */ /* 0x004fca00078e0006 */
[----:B0-----:R1:W-:Y:S07]  /*0a50*/  STG.E desc[UR6][R6.64], R16 ;  /* 0x0000001006007986 */ /* 0x0013ee000c101906 */
[----:B------:R-:W-:Y:S05]  /*0a60*/  @P1 BRA `(.L_x_10) ;  /* 0xfffffff400c01947 */ /* 0x000fea000383ffff */
[----:B------:R-:W-:Y:S05]  /*0a70*/  BRA.U UP1, `(.L_x_11) ;  /* 0xfffffff501a87547 */ /* 0x000fea000b83ffff */
[----:B------:R-:W-:Y:S05]  /*0a80*/  EXIT ;  /* 0x000000000000794d */ /* 0x000fea0003800000 */
.L_x_12:
        /* <DEDUP_REMOVED lines=15> */
.L_x_14:


//--------------------- .nv.shared.reserved.0     --------------------------
	.section	.nv.shared.reserved.0,"aw",@nobits
	.weak		__nv_reservedSMEM_offset_0_alias
	.size		__nv_reservedSMEM_offset_0_alias, 0, 64
	.other		__nv_reservedSMEM_offset_0_alias,@"STO_CUDA_RESERVED_SHARED STV_DEFAULT"
__nv_reservedSMEM_offset_0_alias:
	.zero		0
	.zero		64


//--------------------- .nv.constant0._Z20multiThreadMatrixMulPfS_S_i --------------------------
	.section	.nv.constant0._Z20multiThreadMatrixMulPfS_S_i,"a",@progbits
	.sectionflags	@""
	.align	4
.nv.constant0._Z20multiThreadMatrixMulPfS_S_i:
	.zero		924


//--------------------- .nv.constant0._Z21singleThreadMatrixMulPfS_S_i --------------------------
	.section	.nv.constant0._Z21singleThreadMatrixMulPfS_S_i,"a",@progbits
	.sectionflags	@""
	.align	4
.nv.constant0._Z21singleThreadMatrixMulPfS_S_i:
	.zero		924


//--------------------- SYMBOLS --------------------------

	.type		.nv.reservedSmem.offset0,@object
	.size		.nv.reservedSmem.offset0,0x4
